//
// Generated by NVIDIA NVVM Compiler
//
// Compiler Build ID: CL-36424714
// Cuda compilation tools, release 13.0, V13.0.88
// Based on NVVM 20.0.0
//

.version 9.0
.target sm_100
.address_size 64

	// .globl	_Z4PorePdiidddd
.global .align 4 .b8 precalc_xorwow_matrix[102400];
.global .align 4 .b8 precalc_xorwow_offset_matrix[102400];
.global .align 4 .b8 mrg32k3aM1[2304];
.global .align 4 .b8 mrg32k3aM2[2304];
.global .align 4 .b8 mrg32k3aM1SubSeq[2016];
.global .align 4 .b8 mrg32k3aM2SubSeq[2016];
.global .align 4 .b8 mrg32k3aM1Seq[2304];
.global .align 4 .b8 mrg32k3aM2Seq[2304];
.const .align 8 .b8 __cr_lgamma_table[72];

.visible .entry _Z4PorePdiidddd(
	.param .u64 .ptr .align 1 _Z4PorePdiidddd_param_0,
	.param .u32 _Z4PorePdiidddd_param_1,
	.param .u32 _Z4PorePdiidddd_param_2,
	.param .f64 _Z4PorePdiidddd_param_3,
	.param .f64 _Z4PorePdiidddd_param_4,
	.param .f64 _Z4PorePdiidddd_param_5,
	.param .f64 _Z4PorePdiidddd_param_6
)
{
	.reg .pred 	%p<53>;
	.reg .b32 	%r<58>;
	.reg .b32 	%f<286>;
	.reg .b64 	%rd<8>;
	.reg .b64 	%fd<24>;

	ld.param.u64 	%rd2, [_Z4PorePdiidddd_param_0];
	ld.param.u32 	%r2, [_Z4PorePdiidddd_param_1];
	ld.param.u32 	%r3, [_Z4PorePdiidddd_param_2];
	ld.param.f64 	%fd5, [_Z4PorePdiidddd_param_3];
	ld.param.f64 	%fd6, [_Z4PorePdiidddd_param_4];
	ld.param.f64 	%fd7, [_Z4PorePdiidddd_param_5];
	ld.param.f64 	%fd8, [_Z4PorePdiidddd_param_6];
	cvta.to.global.u64 	%rd1, %rd2;
	mov.u32 	%r4, %ctaid.x;
	mov.u32 	%r5, %ntid.x;
	mov.u32 	%r6, %tid.x;
	mad.lo.s32 	%r1, %r4, %r5, %r6;
	setp.ge.s32 	%p1, %r1, %r3;
	@%p1 bra 	$L__BB0_36;
	setp.lt.s32 	%p2, %r2, 0;
	@%p2 bra 	$L__BB0_35;
	rem.s32 	%r7, %r1, %r2;
	cvt.rn.f64.s32 	%fd9, %r7;
	sub.f64 	%fd10, %fd9, %fd7;
	cvt.rn.f32.f64 	%f1, %fd10;
	abs.f32 	%f2, %f1;
	setp.eq.f32 	%p3, %f1, 0f3F800000;
	mov.f32 	%f281, 0f3F800000;
	@%p3 bra 	$L__BB0_7;
	setp.num.f32 	%p4, %f2, %f2;
	@%p4 bra 	$L__BB0_5;
	mov.f32 	%f88, 0f40000000;
	add.rn.f32 	%f281, %f1, %f88;
	bra.uni 	$L__BB0_7;
$L__BB0_5:
	setp.lt.f32 	%p5, %f2, 0f00800000;
	mul.f32 	%f33, %f2, 0f4B800000;
	selp.f32 	%f34, %f33, %f2, %p5;
	mov.b32 	%r8, %f34;
	add.s32 	%r9, %r8, -1060439283;
	and.b32  	%r10, %r9, -8388608;
	sub.s32 	%r11, %r8, %r10;
	mov.b32 	%f35, %r11;
	cvt.rn.f32.s32 	%f36, %r10;
	selp.f32 	%f37, 0fC1C00000, 0f00000000, %p5;
	fma.rn.f32 	%f38, %f36, 0f34000000, %f37;
	add.f32 	%f39, %f35, 0fBF800000;
	add.f32 	%f40, %f35, 0f3F800000;
	rcp.approx.ftz.f32 	%f41, %f40;
	add.f32 	%f42, %f39, %f39;
	mul.f32 	%f43, %f42, %f41;
	mul.f32 	%f44, %f43, %f43;
	neg.f32 	%f45, %f43;
	sub.f32 	%f46, %f39, %f43;
	add.f32 	%f47, %f46, %f46;
	fma.rn.f32 	%f48, %f45, %f39, %f47;
	mul.rn.f32 	%f49, %f41, %f48;
	fma.rn.f32 	%f50, %f44, 0f3A2C32E4, 0f3B52E7DB;
	fma.rn.f32 	%f51, %f50, %f44, 0f3C93BB73;
	fma.rn.f32 	%f52, %f51, %f44, 0f3DF6384F;
	mul.rn.f32 	%f53, %f52, %f44;
	fma.rn.f32 	%f54, %f43, 0f3FB8AA3B, %f38;
	mul.f32 	%f55, %f53, 0f40400000;
	sub.f32 	%f56, %f38, %f54;
	fma.rn.f32 	%f57, %f43, 0f3FB8AA3B, %f56;
	fma.rn.f32 	%f58, %f49, 0f3FB8AA3B, %f57;
	fma.rn.f32 	%f59, %f43, 0f32A55E34, %f58;
	fma.rn.f32 	%f60, %f55, %f49, %f59;
	fma.rn.f32 	%f61, %f53, %f43, %f60;
	add.rn.f32 	%f62, %f54, %f61;
	mov.f32 	%f63, 0f40000000;
	mul.rn.f32 	%f64, %f62, %f63;
	cvt.rni.f32.f32 	%f65, %f64;
	sub.f32 	%f66, %f64, %f65;
	neg.f32 	%f67, %f64;
	fma.rn.f32 	%f68, %f62, 0f40000000, %f67;
	neg.f32 	%f69, %f54;
	add.rn.f32 	%f70, %f62, %f69;
	neg.f32 	%f71, %f70;
	add.rn.f32 	%f72, %f61, %f71;
	fma.rn.f32 	%f73, %f72, 0f40000000, %f68;
	add.f32 	%f74, %f66, %f73;
	setp.gt.f32 	%p6, %f65, 0f00000000;
	selp.b32 	%r12, 0, -2097152000, %p6;
	setp.neu.f32 	%p7, %f1, 0f00000000;
	setp.neu.f32 	%p8, %f2, 0f7F800000;
	setp.lt.f32 	%p9, %f64, 0f00000000;
	selp.f32 	%f75, 0f00000000, 0f7F800000, %p9;
	abs.f32 	%f76, %f64;
	setp.gt.f32 	%p10, %f76, 0f43180000;
	cvt.rzi.s32.f32 	%r13, %f65;
	shl.b32 	%r14, %r13, 23;
	sub.s32 	%r15, %r14, %r12;
	mov.b32 	%f77, %r15;
	add.s32 	%r16, %r12, 2130706432;
	mov.b32 	%f78, %r16;
	fma.rn.f32 	%f79, %f74, 0f391FCB8E, 0f3AAF85ED;
	fma.rn.f32 	%f80, %f79, %f74, 0f3C1D9856;
	fma.rn.f32 	%f81, %f80, %f74, 0f3D6357BB;
	fma.rn.f32 	%f82, %f81, %f74, 0f3E75FDEC;
	fma.rn.f32 	%f83, %f82, %f74, 0f3F317218;
	fma.rn.f32 	%f84, %f83, %f74, 0f3F800000;
	mul.f32 	%f85, %f84, %f78;
	mul.f32 	%f86, %f85, %f77;
	selp.f32 	%f281, %f75, %f86, %p10;
	and.pred  	%p11, %p7, %p8;
	@%p11 bra 	$L__BB0_7;
	add.f32 	%f87, %f1, %f1;
	mov.b32 	%r17, %f87;
	and.b32  	%r18, %r17, 2147483647;
	mov.b32 	%f281, %r18;
$L__BB0_7:
	div.s32 	%r19, %r1, %r2;
	cvt.rn.f64.s32 	%fd11, %r19;
	sub.f64 	%fd12, %fd11, %fd8;
	cvt.rn.f32.f64 	%f7, %fd12;
	abs.f32 	%f8, %f7;
	setp.eq.f32 	%p12, %f7, 0f3F800000;
	mov.f32 	%f282, 0f3F800000;
	@%p12 bra 	$L__BB0_12;
	setp.num.f32 	%p13, %f8, %f8;
	@%p13 bra 	$L__BB0_10;
	mov.f32 	%f145, 0f40000000;
	add.rn.f32 	%f282, %f7, %f145;
	bra.uni 	$L__BB0_12;
$L__BB0_10:
	setp.lt.f32 	%p14, %f8, 0f00800000;
	mul.f32 	%f90, %f8, 0f4B800000;
	selp.f32 	%f91, %f90, %f8, %p14;
	mov.b32 	%r20, %f91;
	add.s32 	%r21, %r20, -1060439283;
	and.b32  	%r22, %r21, -8388608;
	sub.s32 	%r23, %r20, %r22;
	mov.b32 	%f92, %r23;
	cvt.rn.f32.s32 	%f93, %r22;
	selp.f32 	%f94, 0fC1C00000, 0f00000000, %p14;
	fma.rn.f32 	%f95, %f93, 0f34000000, %f94;
	add.f32 	%f96, %f92, 0fBF800000;
	add.f32 	%f97, %f92, 0f3F800000;
	rcp.approx.ftz.f32 	%f98, %f97;
	add.f32 	%f99, %f96, %f96;
	mul.f32 	%f100, %f99, %f98;
	mul.f32 	%f101, %f100, %f100;
	neg.f32 	%f102, %f100;
	sub.f32 	%f103, %f96, %f100;
	add.f32 	%f104, %f103, %f103;
	fma.rn.f32 	%f105, %f102, %f96, %f104;
	mul.rn.f32 	%f106, %f98, %f105;
	fma.rn.f32 	%f107, %f101, 0f3A2C32E4, 0f3B52E7DB;
	fma.rn.f32 	%f108, %f107, %f101, 0f3C93BB73;
	fma.rn.f32 	%f109, %f108, %f101, 0f3DF6384F;
	mul.rn.f32 	%f110, %f109, %f101;
	fma.rn.f32 	%f111, %f100, 0f3FB8AA3B, %f95;
	mul.f32 	%f112, %f110, 0f40400000;
	sub.f32 	%f113, %f95, %f111;
	fma.rn.f32 	%f114, %f100, 0f3FB8AA3B, %f113;
	fma.rn.f32 	%f115, %f106, 0f3FB8AA3B, %f114;
	fma.rn.f32 	%f116, %f100, 0f32A55E34, %f115;
	fma.rn.f32 	%f117, %f112, %f106, %f116;
	fma.rn.f32 	%f118, %f110, %f100, %f117;
	add.rn.f32 	%f119, %f111, %f118;
	mov.f32 	%f120, 0f40000000;
	mul.rn.f32 	%f121, %f119, %f120;
	cvt.rni.f32.f32 	%f122, %f121;
	sub.f32 	%f123, %f121, %f122;
	neg.f32 	%f124, %f121;
	fma.rn.f32 	%f125, %f119, 0f40000000, %f124;
	neg.f32 	%f126, %f111;
	add.rn.f32 	%f127, %f119, %f126;
	neg.f32 	%f128, %f127;
	add.rn.f32 	%f129, %f118, %f128;
	fma.rn.f32 	%f130, %f129, 0f40000000, %f125;
	add.f32 	%f131, %f123, %f130;
	setp.gt.f32 	%p15, %f122, 0f00000000;
	selp.b32 	%r24, 0, -2097152000, %p15;
	setp.neu.f32 	%p16, %f7, 0f00000000;
	setp.neu.f32 	%p17, %f8, 0f7F800000;
	setp.lt.f32 	%p18, %f121, 0f00000000;
	selp.f32 	%f132, 0f00000000, 0f7F800000, %p18;
	abs.f32 	%f133, %f121;
	setp.gt.f32 	%p19, %f133, 0f43180000;
	cvt.rzi.s32.f32 	%r25, %f122;
	shl.b32 	%r26, %r25, 23;
	sub.s32 	%r27, %r26, %r24;
	mov.b32 	%f134, %r27;
	add.s32 	%r28, %r24, 2130706432;
	mov.b32 	%f135, %r28;
	fma.rn.f32 	%f136, %f131, 0f391FCB8E, 0f3AAF85ED;
	fma.rn.f32 	%f137, %f136, %f131, 0f3C1D9856;
	fma.rn.f32 	%f138, %f137, %f131, 0f3D6357BB;
	fma.rn.f32 	%f139, %f138, %f131, 0f3E75FDEC;
	fma.rn.f32 	%f140, %f139, %f131, 0f3F317218;
	fma.rn.f32 	%f141, %f140, %f131, 0f3F800000;
	mul.f32 	%f142, %f141, %f135;
	mul.f32 	%f143, %f142, %f134;
	selp.f32 	%f282, %f132, %f143, %p19;
	and.pred  	%p20, %p16, %p17;
	@%p20 bra 	$L__BB0_12;
	add.f32 	%f144, %f7, %f7;
	mov.b32 	%r29, %f144;
	and.b32  	%r30, %r29, 2147483647;
	mov.b32 	%f282, %r30;
$L__BB0_12:
	add.f32 	%f13, %f281, %f282;
	abs.f32 	%f14, %f13;
	setp.eq.f32 	%p21, %f13, 0f3F800000;
	mov.f32 	%f283, 0f3F800000;
	@%p21 bra 	$L__BB0_19;
	setp.num.f32 	%p22, %f14, %f14;
	@%p22 bra 	$L__BB0_15;
	mov.f32 	%f203, 0f3F000000;
	add.rn.f32 	%f283, %f13, %f203;
	bra.uni 	$L__BB0_19;
$L__BB0_15:
	setp.neu.f32 	%p23, %f13, 0f00000000;
	setp.neu.f32 	%p24, %f14, 0f7F800000;
	and.pred  	%p25, %p23, %p24;
	@%p25 bra 	$L__BB0_17;
	add.f32 	%f202, %f13, %f13;
	mov.b32 	%r40, %f202;
	and.b32  	%r41, %r40, 2147483647;
	mov.b32 	%f283, %r41;
	bra.uni 	$L__BB0_19;
$L__BB0_17:
	setp.lt.f32 	%p26, %f14, 0f00800000;
	mul.f32 	%f147, %f14, 0f4B800000;
	selp.f32 	%f148, %f147, %f14, %p26;
	mov.b32 	%r31, %f148;
	add.s32 	%r32, %r31, -1060439283;
	and.b32  	%r33, %r32, -8388608;
	sub.s32 	%r34, %r31, %r33;
	mov.b32 	%f149, %r34;
	cvt.rn.f32.s32 	%f150, %r33;
	selp.f32 	%f151, 0fC1C00000, 0f00000000, %p26;
	fma.rn.f32 	%f152, %f150, 0f34000000, %f151;
	add.f32 	%f153, %f149, 0fBF800000;
	add.f32 	%f154, %f149, 0f3F800000;
	rcp.approx.ftz.f32 	%f155, %f154;
	add.f32 	%f156, %f153, %f153;
	mul.f32 	%f157, %f156, %f155;
	mul.f32 	%f158, %f157, %f157;
	neg.f32 	%f159, %f157;
	sub.f32 	%f160, %f153, %f157;
	add.f32 	%f161, %f160, %f160;
	fma.rn.f32 	%f162, %f159, %f153, %f161;
	mul.rn.f32 	%f163, %f155, %f162;
	fma.rn.f32 	%f164, %f158, 0f3A2C32E4, 0f3B52E7DB;
	fma.rn.f32 	%f165, %f164, %f158, 0f3C93BB73;
	fma.rn.f32 	%f166, %f165, %f158, 0f3DF6384F;
	mul.rn.f32 	%f167, %f166, %f158;
	fma.rn.f32 	%f168, %f157, 0f3FB8AA3B, %f152;
	mul.f32 	%f169, %f167, 0f40400000;
	sub.f32 	%f170, %f152, %f168;
	fma.rn.f32 	%f171, %f157, 0f3FB8AA3B, %f170;
	fma.rn.f32 	%f172, %f163, 0f3FB8AA3B, %f171;
	fma.rn.f32 	%f173, %f157, 0f32A55E34, %f172;
	fma.rn.f32 	%f174, %f169, %f163, %f173;
	fma.rn.f32 	%f175, %f167, %f157, %f174;
	add.rn.f32 	%f176, %f168, %f175;
	mov.f32 	%f177, 0f3F000000;
	mul.rn.f32 	%f178, %f176, %f177;
	cvt.rni.f32.f32 	%f179, %f178;
	sub.f32 	%f180, %f178, %f179;
	neg.f32 	%f181, %f178;
	fma.rn.f32 	%f182, %f176, 0f3F000000, %f181;
	neg.f32 	%f183, %f168;
	add.rn.f32 	%f184, %f176, %f183;
	neg.f32 	%f185, %f184;
	add.rn.f32 	%f186, %f175, %f185;
	fma.rn.f32 	%f187, %f186, 0f3F000000, %f182;
	add.f32 	%f188, %f180, %f187;
	setp.gt.f32 	%p27, %f179, 0f00000000;
	selp.b32 	%r35, 0, -2097152000, %p27;
	setp.geu.f32 	%p28, %f13, 0f00000000;
	setp.lt.f32 	%p29, %f178, 0f00000000;
	selp.f32 	%f189, 0f00000000, 0f7F800000, %p29;
	abs.f32 	%f190, %f178;
	setp.gt.f32 	%p30, %f190, 0f43180000;
	cvt.rzi.s32.f32 	%r36, %f179;
	shl.b32 	%r37, %r36, 23;
	sub.s32 	%r38, %r37, %r35;
	mov.b32 	%f191, %r38;
	add.s32 	%r39, %r35, 2130706432;
	mov.b32 	%f192, %r39;
	fma.rn.f32 	%f193, %f188, 0f391FCB8E, 0f3AAF85ED;
	fma.rn.f32 	%f194, %f193, %f188, 0f3C1D9856;
	fma.rn.f32 	%f195, %f194, %f188, 0f3D6357BB;
	fma.rn.f32 	%f196, %f195, %f188, 0f3E75FDEC;
	fma.rn.f32 	%f197, %f196, %f188, 0f3F317218;
	fma.rn.f32 	%f198, %f197, %f188, 0f3F800000;
	mul.f32 	%f199, %f198, %f192;
	mul.f32 	%f200, %f199, %f191;
	selp.f32 	%f283, %f189, %f200, %p30;
	@%p28 bra 	$L__BB0_19;
	mov.f32 	%f283, 0f7FFFFFFF;
$L__BB0_19:
	cvt.f64.f32 	%fd1, %f283;
	setp.ge.f64 	%p31, %fd5, %fd1;
	mov.f64 	%fd23, 0d3FF0000000000000;
	@%p31 bra 	$L__BB0_34;
	setp.geu.f64 	%p32, %fd5, %fd1;
	setp.ltu.f64 	%p33, %fd6, %fd1;
	mov.f64 	%fd23, 0d0000000000000000;
	or.pred  	%p34, %p32, %p33;
	@%p34 bra 	$L__BB0_34;
	sub.f64 	%fd15, %fd1, %fd5;
	sub.f64 	%fd16, %fd6, %fd5;
	div.rn.f64 	%fd17, %fd15, %fd16;
	cvt.rn.f32.f64 	%f19, %fd17;
	abs.f32 	%f20, %f19;
	setp.lt.f32 	%p35, %f20, 0f00800000;
	mul.f32 	%f205, %f20, 0f4B800000;
	selp.f32 	%f206, %f205, %f20, %p35;
	selp.f32 	%f207, 0fC1C00000, 0f00000000, %p35;
	mov.b32 	%r42, %f206;
	add.s32 	%r43, %r42, -1060439283;
	and.b32  	%r44, %r43, -8388608;
	sub.s32 	%r45, %r42, %r44;
	mov.b32 	%f208, %r45;
	cvt.rn.f32.s32 	%f209, %r44;
	fma.rn.f32 	%f210, %f209, 0f34000000, %f207;
	add.f32 	%f211, %f208, 0fBF800000;
	add.f32 	%f212, %f208, 0f3F800000;
	rcp.approx.ftz.f32 	%f213, %f212;
	add.f32 	%f214, %f211, %f211;
	mul.f32 	%f215, %f214, %f213;
	mul.f32 	%f216, %f215, %f215;
	sub.f32 	%f217, %f211, %f215;
	add.f32 	%f218, %f217, %f217;
	neg.f32 	%f219, %f215;
	fma.rn.f32 	%f220, %f219, %f211, %f218;
	mul.rn.f32 	%f221, %f213, %f220;
	fma.rn.f32 	%f222, %f216, 0f3A2C32E4, 0f3B52E7DB;
	fma.rn.f32 	%f223, %f222, %f216, 0f3C93BB73;
	fma.rn.f32 	%f224, %f223, %f216, 0f3DF6384F;
	mul.rn.f32 	%f225, %f224, %f216;
	fma.rn.f32 	%f226, %f215, 0f3FB8AA3B, %f210;
	sub.f32 	%f227, %f210, %f226;
	fma.rn.f32 	%f228, %f215, 0f3FB8AA3B, %f227;
	fma.rn.f32 	%f229, %f221, 0f3FB8AA3B, %f228;
	fma.rn.f32 	%f230, %f215, 0f32A55E34, %f229;
	mul.f32 	%f231, %f225, 0f40400000;
	fma.rn.f32 	%f232, %f231, %f221, %f230;
	fma.rn.f32 	%f233, %f225, %f215, %f232;
	add.rn.f32 	%f21, %f226, %f233;
	neg.f32 	%f234, %f226;
	add.rn.f32 	%f235, %f21, %f234;
	neg.f32 	%f236, %f235;
	add.rn.f32 	%f22, %f233, %f236;
	mov.f32 	%f237, 0f40400000;
	mul.rn.f32 	%f238, %f21, %f237;
	neg.f32 	%f239, %f238;
	fma.rn.f32 	%f240, %f21, 0f40400000, %f239;
	fma.rn.f32 	%f241, %f22, 0f40400000, %f240;
	cvt.rni.f32.f32 	%f242, %f238;
	sub.f32 	%f243, %f238, %f242;
	add.f32 	%f244, %f243, %f241;
	fma.rn.f32 	%f245, %f244, 0f391FCB8E, 0f3AAF85ED;
	fma.rn.f32 	%f246, %f245, %f244, 0f3C1D9856;
	fma.rn.f32 	%f247, %f246, %f244, 0f3D6357BB;
	fma.rn.f32 	%f248, %f247, %f244, 0f3E75FDEC;
	fma.rn.f32 	%f249, %f248, %f244, 0f3F317218;
	fma.rn.f32 	%f250, %f249, %f244, 0f3F800000;
	cvt.rzi.s32.f32 	%r46, %f242;
	setp.gt.f32 	%p36, %f242, 0f00000000;
	selp.b32 	%r47, 0, -2097152000, %p36;
	add.s32 	%r48, %r47, 2130706432;
	mov.b32 	%f251, %r48;
	mul.f32 	%f252, %f250, %f251;
	shl.b32 	%r49, %r46, 23;
	sub.s32 	%r50, %r49, %r47;
	mov.b32 	%f253, %r50;
	mul.f32 	%f254, %f252, %f253;
	abs.f32 	%f255, %f238;
	setp.gt.f32 	%p37, %f255, 0f43180000;
	setp.lt.f32 	%p38, %f238, 0f00000000;
	selp.f32 	%f256, 0f00000000, 0f7F800000, %p38;
	selp.f32 	%f23, %f256, %f254, %p37;
	setp.eq.f32 	%p39, %f19, 0f3F800000;
	mov.f32 	%f284, 0f3F800000;
	@%p39 bra 	$L__BB0_28;
	setp.num.f32 	%p40, %f20, %f20;
	@%p40 bra 	$L__BB0_24;
	mov.f32 	%f257, 0f40400000;
	add.rn.f32 	%f284, %f19, %f257;
	bra.uni 	$L__BB0_28;
$L__BB0_24:
	setp.neu.f32 	%p41, %f19, 0f00000000;
	setp.neu.f32 	%p42, %f20, 0f7F800000;
	and.pred  	%p43, %p41, %p42;
	@%p43 bra 	$L__BB0_26;
	add.f32 	%f284, %f19, %f19;
	bra.uni 	$L__BB0_28;
$L__BB0_26:
	setp.geu.f32 	%p44, %f19, 0f00000000;
	mov.f32 	%f284, %f23;
	@%p44 bra 	$L__BB0_28;
	neg.f32 	%f284, %f23;
$L__BB0_28:
	setp.eq.f32 	%p45, %f19, 0f3F800000;
	cvt.f64.f32 	%fd2, %f284;
	mov.f32 	%f259, 0f40000000;
	mul.rn.f32 	%f260, %f21, %f259;
	neg.f32 	%f261, %f260;
	fma.rn.f32 	%f262, %f21, 0f40000000, %f261;
	fma.rn.f32 	%f263, %f22, 0f40000000, %f262;
	cvt.rni.f32.f32 	%f264, %f260;
	sub.f32 	%f265, %f260, %f264;
	add.f32 	%f266, %f265, %f263;
	fma.rn.f32 	%f267, %f266, 0f391FCB8E, 0f3AAF85ED;
	fma.rn.f32 	%f268, %f267, %f266, 0f3C1D9856;
	fma.rn.f32 	%f269, %f268, %f266, 0f3D6357BB;
	fma.rn.f32 	%f270, %f269, %f266, 0f3E75FDEC;
	fma.rn.f32 	%f271, %f270, %f266, 0f3F317218;
	fma.rn.f32 	%f272, %f271, %f266, 0f3F800000;
	cvt.rzi.s32.f32 	%r51, %f264;
	setp.gt.f32 	%p46, %f264, 0f00000000;
	selp.b32 	%r52, 0, -2097152000, %p46;
	add.s32 	%r53, %r52, 2130706432;
	mov.b32 	%f273, %r53;
	mul.f32 	%f274, %f272, %f273;
	shl.b32 	%r54, %r51, 23;
	sub.s32 	%r55, %r54, %r52;
	mov.b32 	%f275, %r55;
	mul.f32 	%f276, %f274, %f275;
	abs.f32 	%f277, %f260;
	setp.gt.f32 	%p47, %f277, 0f43180000;
	setp.lt.f32 	%p48, %f260, 0f00000000;
	selp.f32 	%f278, 0f00000000, 0f7F800000, %p48;
	selp.f32 	%f28, %f278, %f276, %p47;
	mov.f32 	%f285, 0f3F800000;
	@%p45 bra 	$L__BB0_33;
	setp.num.f32 	%p49, %f20, %f20;
	@%p49 bra 	$L__BB0_31;
	mov.f32 	%f280, 0f40000000;
	add.rn.f32 	%f285, %f19, %f280;
	bra.uni 	$L__BB0_33;
$L__BB0_31:
	setp.neu.f32 	%p50, %f19, 0f00000000;
	setp.neu.f32 	%p51, %f20, 0f7F800000;
	and.pred  	%p52, %p50, %p51;
	mov.f32 	%f285, %f28;
	@%p52 bra 	$L__BB0_33;
	add.f32 	%f279, %f19, %f19;
	mov.b32 	%r56, %f279;
	and.b32  	%r57, %r56, 2147483647;
	mov.b32 	%f285, %r57;
$L__BB0_33:
	cvt.f64.f32 	%fd18, %f285;
	mul.f64 	%fd19, %fd18, 0dC008000000000000;
	fma.rn.f64 	%fd20, %fd2, 0d4000000000000000, %fd19;
	add.f64 	%fd23, %fd20, 0d3FF0000000000000;
$L__BB0_34:
	mov.f64 	%fd21, 0d3FF0000000000000;
	sub.f64 	%fd22, %fd21, %fd23;
	mul.wide.s32 	%rd6, %r1, 8;
	add.s64 	%rd7, %rd1, %rd6;
	st.global.f64 	[%rd7], %fd22;
	bra.uni 	$L__BB0_36;
$L__BB0_35:
	mul.wide.s32 	%rd3, %r1, 8;
	add.s64 	%rd4, %rd1, %rd3;
	mov.b64 	%rd5, 0;
	st.global.u64 	[%rd4], %rd5;
$L__BB0_36:
	bar.sync 	0;
	ret;

}
	// .globl	_Z3PFCPdS_S_S_S_S_iiddd
.visible .entry _Z3PFCPdS_S_S_S_S_iiddd(
	.param .u64 .ptr .align 1 _Z3PFCPdS_S_S_S_S_iiddd_param_0,
	.param .u64 .ptr .align 1 _Z3PFCPdS_S_S_S_S_iiddd_param_1,
	.param .u64 .ptr .align 1 _Z3PFCPdS_S_S_S_S_iiddd_param_2,
	.param .u64 .ptr .align 1 _Z3PFCPdS_S_S_S_S_iiddd_param_3,
	.param .u64 .ptr .align 1 _Z3PFCPdS_S_S_S_S_iiddd_param_4,
	.param .u64 .ptr .align 1 _Z3PFCPdS_S_S_S_S_iiddd_param_5,
	.param .u32 _Z3PFCPdS_S_S_S_S_iiddd_param_6,
	.param .u32 _Z3PFCPdS_S_S_S_S_iiddd_param_7,
	.param .f64 _Z3PFCPdS_S_S_S_S_iiddd_param_8,
	.param .f64 _Z3PFCPdS_S_S_S_S_iiddd_param_9,
	.param .f64 _Z3PFCPdS_S_S_S_S_iiddd_param_10
)
{
	.reg .pred 	%p<3>;
	.reg .b32 	%r<7>;
	.reg .b64 	%rd<26>;
	.reg .b64 	%fd<22>;

	ld.param.u64 	%rd4, [_Z3PFCPdS_S_S_S_S_iiddd_param_1];
	ld.param.u64 	%rd7, [_Z3PFCPdS_S_S_S_S_iiddd_param_2];
	ld.param.u64 	%rd8, [_Z3PFCPdS_S_S_S_S_iiddd_param_4];
	ld.param.u64 	%rd6, [_Z3PFCPdS_S_S_S_S_iiddd_param_5];
	ld.param.u32 	%r2, [_Z3PFCPdS_S_S_S_S_iiddd_param_6];
	ld.param.u32 	%r3, [_Z3PFCPdS_S_S_S_S_iiddd_param_7];
	ld.param.f64 	%fd1, [_Z3PFCPdS_S_S_S_S_iiddd_param_8];
	ld.param.f64 	%fd2, [_Z3PFCPdS_S_S_S_S_iiddd_param_9];
	ld.param.f64 	%fd3, [_Z3PFCPdS_S_S_S_S_iiddd_param_10];
	cvta.to.global.u64 	%rd1, %rd8;
	cvta.to.global.u64 	%rd2, %rd7;
	mov.u32 	%r4, %ctaid.x;
	mov.u32 	%r5, %ntid.x;
	mov.u32 	%r6, %tid.x;
	mad.lo.s32 	%r1, %r4, %r5, %r6;
	setp.ge.s32 	%p1, %r1, %r3;
	@%p1 bra 	$L__BB1_4;
	setp.lt.s32 	%p2, %r2, 0;
	@%p2 bra 	$L__BB1_3;
	ld.param.u64 	%rd25, [_Z3PFCPdS_S_S_S_S_iiddd_param_3];
	ld.param.u64 	%rd24, [_Z3PFCPdS_S_S_S_S_iiddd_param_0];
	cvta.to.global.u64 	%rd13, %rd6;
	mul.wide.s32 	%rd14, %r1, 8;
	add.s64 	%rd15, %rd13, %rd14;
	ld.global.f64 	%fd4, [%rd15];
	mov.f64 	%fd5, 0d3FF0000000000000;
	sub.f64 	%fd6, %fd5, %fd4;
	add.f64 	%fd7, %fd1, 0d3FF0000000000000;
	cvta.to.global.u64 	%rd16, %rd24;
	add.s64 	%rd17, %rd16, %rd14;
	ld.global.f64 	%fd8, [%rd17];
	cvta.to.global.u64 	%rd18, %rd4;
	add.s64 	%rd19, %rd18, %rd14;
	ld.global.f64 	%fd9, [%rd19];
	fma.rn.f64 	%fd10, %fd7, %fd8, %fd9;
	mul.f64 	%fd11, %fd8, %fd8;
	fma.rn.f64 	%fd12, %fd8, %fd11, %fd10;
	cvta.to.global.u64 	%rd20, %rd25;
	add.s64 	%rd21, %rd20, %rd14;
	ld.global.f64 	%fd13, [%rd21];
	fma.rn.f64 	%fd14, %fd13, 0d3FE0000000000000, %fd12;
	sub.f64 	%fd15, %fd8, %fd3;
	mul.f64 	%fd16, %fd2, %fd15;
	mul.f64 	%fd17, %fd6, %fd16;
	fma.rn.f64 	%fd18, %fd4, %fd14, %fd17;
	add.s64 	%rd22, %rd2, %rd14;
	st.global.f64 	[%rd22], %fd18;
	ld.global.f64 	%fd19, [%rd15];
	ld.global.f64 	%fd20, [%rd17];
	mul.f64 	%fd21, %fd19, %fd20;
	add.s64 	%rd23, %rd1, %rd14;
	st.global.f64 	[%rd23], %fd21;
	bra.uni 	$L__BB1_4;
$L__BB1_3:
	mul.wide.s32 	%rd9, %r1, 8;
	add.s64 	%rd10, %rd2, %rd9;
	mov.b64 	%rd11, 0;
	st.global.u64 	[%rd10], %rd11;
	add.s64 	%rd12, %rd1, %rd9;
	st.global.u64 	[%rd12], %rd11;
$L__BB1_4:
	bar.sync 	0;
	ret;

}
	// .globl	_Z7Free_enPdS_S_iiS_dddd
.visible .entry _Z7Free_enPdS_S_iiS_dddd(
	.param .u64 .ptr .align 1 _Z7Free_enPdS_S_iiS_dddd_param_0,
	.param .u64 .ptr .align 1 _Z7Free_enPdS_S_iiS_dddd_param_1,
	.param .u64 .ptr .align 1 _Z7Free_enPdS_S_iiS_dddd_param_2,
	.param .u32 _Z7Free_enPdS_S_iiS_dddd_param_3,
	.param .u32 _Z7Free_enPdS_S_iiS_dddd_param_4,
	.param .u64 .ptr .align 1 _Z7Free_enPdS_S_iiS_dddd_param_5,
	.param .f64 _Z7Free_enPdS_S_iiS_dddd_param_6,
	.param .f64 _Z7Free_enPdS_S_iiS_dddd_param_7,
	.param .f64 _Z7Free_enPdS_S_iiS_dddd_param_8,
	.param .f64 _Z7Free_enPdS_S_iiS_dddd_param_9
)
{
	.reg .pred 	%p<12>;
	.reg .b32 	%r<18>;
	.reg .b32 	%f<66>;
	.reg .b64 	%rd<17>;
	.reg .b64 	%fd<26>;

	ld.param.u64 	%rd3, [_Z7Free_enPdS_S_iiS_dddd_param_0];
	ld.param.u64 	%rd6, [_Z7Free_enPdS_S_iiS_dddd_param_1];
	ld.param.u64 	%rd4, [_Z7Free_enPdS_S_iiS_dddd_param_2];
	ld.param.u32 	%r3, [_Z7Free_enPdS_S_iiS_dddd_param_3];
	ld.param.u32 	%r2, [_Z7Free_enPdS_S_iiS_dddd_param_4];
	ld.param.u64 	%rd5, [_Z7Free_enPdS_S_iiS_dddd_param_5];
	ld.param.f64 	%fd4, [_Z7Free_enPdS_S_iiS_dddd_param_6];
	ld.param.f64 	%fd5, [_Z7Free_enPdS_S_iiS_dddd_param_7];
	ld.param.f64 	%fd6, [_Z7Free_enPdS_S_iiS_dddd_param_9];
	cvta.to.global.u64 	%rd1, %rd6;
	mov.u32 	%r4, %ctaid.x;
	mov.u32 	%r5, %ntid.x;
	mov.u32 	%r6, %tid.x;
	mad.lo.s32 	%r1, %r4, %r5, %r6;
	setp.ge.s32 	%p1, %r1, %r3;
	@%p1 bra 	$L__BB2_9;
	setp.lt.s32 	%p2, %r2, 0;
	@%p2 bra 	$L__BB2_8;
	cvta.to.global.u64 	%rd10, %rd5;
	mul.wide.s32 	%rd11, %r1, 8;
	add.s64 	%rd12, %rd10, %rd11;
	ld.global.f64 	%fd1, [%rd12];
	add.f64 	%fd7, %fd6, 0d3FF0000000000000;
	mul.f64 	%fd8, %fd7, 0d3FE0000000000000;
	cvta.to.global.u64 	%rd13, %rd3;
	add.s64 	%rd14, %rd13, %rd11;
	ld.global.f64 	%fd2, [%rd14];
	mul.f64 	%fd9, %fd8, %fd2;
	add.s64 	%rd2, %rd1, %rd11;
	ld.global.f64 	%fd10, [%rd2];
	mul.f64 	%fd11, %fd2, %fd10;
	fma.rn.f64 	%fd12, %fd2, %fd9, %fd11;
	mul.f64 	%fd13, %fd2, 0d3FE0000000000000;
	cvta.to.global.u64 	%rd15, %rd4;
	add.s64 	%rd16, %rd15, %rd11;
	ld.global.f64 	%fd14, [%rd16];
	fma.rn.f64 	%fd3, %fd13, %fd14, %fd12;
	cvt.rn.f32.f64 	%f1, %fd2;
	abs.f32 	%f2, %f1;
	setp.eq.f32 	%p3, %f1, 0f3F800000;
	mov.f32 	%f65, 0f3F800000;
	@%p3 bra 	$L__BB2_7;
	setp.num.f32 	%p4, %f2, %f2;
	@%p4 bra 	$L__BB2_5;
	mov.f32 	%f63, 0f40800000;
	add.rn.f32 	%f65, %f1, %f63;
	bra.uni 	$L__BB2_7;
$L__BB2_5:
	setp.lt.f32 	%p5, %f2, 0f00800000;
	mul.f32 	%f8, %f2, 0f4B800000;
	selp.f32 	%f9, %f8, %f2, %p5;
	mov.b32 	%r7, %f9;
	add.s32 	%r8, %r7, -1060439283;
	and.b32  	%r9, %r8, -8388608;
	sub.s32 	%r10, %r7, %r9;
	mov.b32 	%f10, %r10;
	cvt.rn.f32.s32 	%f11, %r9;
	selp.f32 	%f12, 0fC1C00000, 0f00000000, %p5;
	fma.rn.f32 	%f13, %f11, 0f34000000, %f12;
	add.f32 	%f14, %f10, 0fBF800000;
	add.f32 	%f15, %f10, 0f3F800000;
	rcp.approx.ftz.f32 	%f16, %f15;
	add.f32 	%f17, %f14, %f14;
	mul.f32 	%f18, %f17, %f16;
	mul.f32 	%f19, %f18, %f18;
	neg.f32 	%f20, %f18;
	sub.f32 	%f21, %f14, %f18;
	add.f32 	%f22, %f21, %f21;
	fma.rn.f32 	%f23, %f20, %f14, %f22;
	mul.rn.f32 	%f24, %f16, %f23;
	fma.rn.f32 	%f25, %f19, 0f3A2C32E4, 0f3B52E7DB;
	fma.rn.f32 	%f26, %f25, %f19, 0f3C93BB73;
	fma.rn.f32 	%f27, %f26, %f19, 0f3DF6384F;
	mul.rn.f32 	%f28, %f27, %f19;
	fma.rn.f32 	%f29, %f18, 0f3FB8AA3B, %f13;
	mul.f32 	%f30, %f28, 0f40400000;
	sub.f32 	%f31, %f13, %f29;
	fma.rn.f32 	%f32, %f18, 0f3FB8AA3B, %f31;
	fma.rn.f32 	%f33, %f24, 0f3FB8AA3B, %f32;
	fma.rn.f32 	%f34, %f18, 0f32A55E34, %f33;
	fma.rn.f32 	%f35, %f30, %f24, %f34;
	fma.rn.f32 	%f36, %f28, %f18, %f35;
	add.rn.f32 	%f37, %f29, %f36;
	mov.f32 	%f38, 0f40800000;
	mul.rn.f32 	%f39, %f37, %f38;
	cvt.rni.f32.f32 	%f40, %f39;
	sub.f32 	%f41, %f39, %f40;
	neg.f32 	%f42, %f39;
	fma.rn.f32 	%f43, %f37, 0f40800000, %f42;
	neg.f32 	%f44, %f29;
	add.rn.f32 	%f45, %f37, %f44;
	neg.f32 	%f46, %f45;
	add.rn.f32 	%f47, %f36, %f46;
	fma.rn.f32 	%f48, %f47, 0f40800000, %f43;
	add.f32 	%f49, %f41, %f48;
	setp.gt.f32 	%p6, %f40, 0f00000000;
	selp.b32 	%r11, 0, -2097152000, %p6;
	setp.neu.f32 	%p7, %f1, 0f00000000;
	setp.neu.f32 	%p8, %f2, 0f7F800000;
	setp.lt.f32 	%p9, %f39, 0f00000000;
	selp.f32 	%f50, 0f00000000, 0f7F800000, %p9;
	abs.f32 	%f51, %f39;
	setp.gt.f32 	%p10, %f51, 0f43180000;
	cvt.rzi.s32.f32 	%r12, %f40;
	shl.b32 	%r13, %r12, 23;
	sub.s32 	%r14, %r13, %r11;
	mov.b32 	%f52, %r14;
	add.s32 	%r15, %r11, 2130706432;
	mov.b32 	%f53, %r15;
	fma.rn.f32 	%f54, %f49, 0f391FCB8E, 0f3AAF85ED;
	fma.rn.f32 	%f55, %f54, %f49, 0f3C1D9856;
	fma.rn.f32 	%f56, %f55, %f49, 0f3D6357BB;
	fma.rn.f32 	%f57, %f56, %f49, 0f3E75FDEC;
	fma.rn.f32 	%f58, %f57, %f49, 0f3F317218;
	fma.rn.f32 	%f59, %f58, %f49, 0f3F800000;
	mul.f32 	%f60, %f59, %f53;
	mul.f32 	%f61, %f60, %f52;
	selp.f32 	%f65, %f50, %f61, %p10;
	and.pred  	%p11, %p7, %p8;
	@%p11 bra 	$L__BB2_7;
	add.f32 	%f62, %f1, %f1;
	mov.b32 	%r16, %f62;
	and.b32  	%r17, %r16, 2147483647;
	mov.b32 	%f65, %r17;
$L__BB2_7:
	cvt.f64.f32 	%fd15, %f65;
	fma.rn.f64 	%fd16, %fd15, 0d3FD0000000000000, %fd3;
	mul.f64 	%fd17, %fd4, 0d3FE0000000000000;
	sub.f64 	%fd18, %fd2, %fd5;
	mul.f64 	%fd19, %fd17, %fd18;
	mul.f64 	%fd20, %fd18, %fd19;
	mov.f64 	%fd21, 0d3FF0000000000000;
	sub.f64 	%fd22, %fd21, %fd1;
	cvt.rn.f32.f64 	%f64, %fd22;
	cvt.f64.f32 	%fd23, %f64;
	mul.f64 	%fd24, %fd20, %fd23;
	fma.rn.f64 	%fd25, %fd1, %fd16, %fd24;
	st.global.f64 	[%rd2], %fd25;
	bra.uni 	$L__BB2_9;
$L__BB2_8:
	mul.wide.s32 	%rd7, %r1, 8;
	add.s64 	%rd8, %rd1, %rd7;
	mov.b64 	%rd9, 0;
	st.global.u64 	[%rd8], %rd9;
$L__BB2_9:
	bar.sync 	0;
	ret;

}
	// .globl	_Z3AddPdS_S_ii
.visible .entry _Z3AddPdS_S_ii(
	.param .u64 .ptr .align 1 _Z3AddPdS_S_ii_param_0,
	.param .u64 .ptr .align 1 _Z3AddPdS_S_ii_param_1,
	.param .u64 .ptr .align 1 _Z3AddPdS_S_ii_param_2,
	.param .u32 _Z3AddPdS_S_ii_param_3,
	.param .u32 _Z3AddPdS_S_ii_param_4
)
{
	.reg .pred 	%p<3>;
	.reg .b32 	%r<7>;
	.reg .b64 	%rd<14>;
	.reg .b64 	%fd<6>;

	ld.param.u64 	%rd2, [_Z3AddPdS_S_ii_param_0];
	ld.param.u64 	%rd4, [_Z3AddPdS_S_ii_param_1];
	ld.param.u64 	%rd3, [_Z3AddPdS_S_ii_param_2];
	ld.param.u32 	%r2, [_Z3AddPdS_S_ii_param_3];
	ld.param.u32 	%r3, [_Z3AddPdS_S_ii_param_4];
	cvta.to.global.u64 	%rd1, %rd4;
	mov.u32 	%r4, %ctaid.x;
	mov.u32 	%r5, %ntid.x;
	mov.u32 	%r6, %tid.x;
	mad.lo.s32 	%r1, %r4, %r5, %r6;
	setp.ge.s32 	%p1, %r1, %r3;
	@%p1 bra 	$L__BB3_4;
	setp.lt.s32 	%p2, %r2, 0;
	@%p2 bra 	$L__BB3_3;
	mul.wide.s32 	%rd8, %r1, 8;
	add.s64 	%rd9, %rd1, %rd8;
	ld.global.f64 	%fd1, [%rd9];
	cvta.to.global.u64 	%rd10, %rd2;
	add.s64 	%rd11, %rd10, %rd8;
	ld.global.f64 	%fd2, [%rd11];
	add.f64 	%fd3, %fd1, %fd2;
	cvta.to.global.u64 	%rd12, %rd3;
	add.s64 	%rd13, %rd12, %rd8;
	ld.global.f64 	%fd4, [%rd13];
	fma.rn.f64 	%fd5, %fd4, 0d3FE0000000000000, %fd3;
	st.global.f64 	[%rd9], %fd5;
	bra.uni 	$L__BB3_4;
$L__BB3_3:
	mul.wide.s32 	%rd5, %r1, 8;
	add.s64 	%rd6, %rd1, %rd5;
	mov.b64 	%rd7, 0;
	st.global.u64 	[%rd6], %rd7;
$L__BB3_4:
	bar.sync 	0;
	ret;

}
	// .globl	_Z11IntegrationPdS_iid
.visible .entry _Z11IntegrationPdS_iid(
	.param .u64 .ptr .align 1 _Z11IntegrationPdS_iid_param_0,
	.param .u64 .ptr .align 1 _Z11IntegrationPdS_iid_param_1,
	.param .u32 _Z11IntegrationPdS_iid_param_2,
	.param .u32 _Z11IntegrationPdS_iid_param_3,
	.param .f64 _Z11IntegrationPdS_iid_param_4
)
{
	.reg .pred 	%p<3>;
	.reg .b32 	%r<7>;
	.reg .b64 	%rd<11>;
	.reg .b64 	%fd<5>;

	ld.param.u64 	%rd3, [_Z11IntegrationPdS_iid_param_0];
	ld.param.u64 	%rd2, [_Z11IntegrationPdS_iid_param_1];
	ld.param.u32 	%r2, [_Z11IntegrationPdS_iid_param_2];
	ld.param.u32 	%r3, [_Z11IntegrationPdS_iid_param_3];
	ld.param.f64 	%fd1, [_Z11IntegrationPdS_iid_param_4];
	cvta.to.global.u64 	%rd1, %rd3;
	mov.u32 	%r4, %ctaid.x;
	mov.u32 	%r5, %ntid.x;
	mov.u32 	%r6, %tid.x;
	mad.lo.s32 	%r1, %r4, %r5, %r6;
	setp.ge.s32 	%p1, %r1, %r3;
	@%p1 bra 	$L__BB4_4;
	setp.lt.s32 	%p2, %r2, 0;
	@%p2 bra 	$L__BB4_3;
	mul.wide.s32 	%rd7, %r1, 8;
	add.s64 	%rd8, %rd1, %rd7;
	ld.global.f64 	%fd2, [%rd8];
	cvta.to.global.u64 	%rd9, %rd2;
	add.s64 	%rd10, %rd9, %rd7;
	ld.global.f64 	%fd3, [%rd10];
	fma.rn.f64 	%fd4, %fd1, %fd3, %fd2;
	st.global.f64 	[%rd8], %fd4;
	bra.uni 	$L__BB4_4;
$L__BB4_3:
	mul.wide.s32 	%rd4, %r1, 8;
	add.s64 	%rd5, %rd1, %rd4;
	mov.b64 	%rd6, 0;
	st.global.u64 	[%rd5], %rd6;
$L__BB4_4:
	bar.sync 	0;
	ret;

}
	// .globl	_Z7LaplacePdS_iiiPiS0_S0_S0_S0_S0_S0_S0_d
.visible .entry _Z7LaplacePdS_iiiPiS0_S0_S0_S0_S0_S0_S0_d(
	.param .u64 .ptr .align 1 _Z7LaplacePdS_iiiPiS0_S0_S0_S0_S0_S0_S0_d_param_0,
	.param .u64 .ptr .align 1 _Z7LaplacePdS_iiiPiS0_S0_S0_S0_S0_S0_S0_d_param_1,
	.param .u32 _Z7LaplacePdS_iiiPiS0_S0_S0_S0_S0_S0_S0_d_param_2,
	.param .u32 _Z7LaplacePdS_iiiPiS0_S0_S0_S0_S0_S0_S0_d_param_3,
	.param .u32 _Z7LaplacePdS_iiiPiS0_S0_S0_S0_S0_S0_S0_d_param_4,
	.param .u64 .ptr .align 1 _Z7LaplacePdS_iiiPiS0_S0_S0_S0_S0_S0_S0_d_param_5,
	.param .u64 .ptr .align 1 _Z7LaplacePdS_iiiPiS0_S0_S0_S0_S0_S0_S0_d_param_6,
	.param .u64 .ptr .align 1 _Z7LaplacePdS_iiiPiS0_S0_S0_S0_S0_S0_S0_d_param_7,
	.param .u64 .ptr .align 1 _Z7LaplacePdS_iiiPiS0_S0_S0_S0_S0_S0_S0_d_param_8,
	.param .u64 .ptr .align 1 _Z7LaplacePdS_iiiPiS0_S0_S0_S0_S0_S0_S0_d_param_9,
	.param .u64 .ptr .align 1 _Z7LaplacePdS_iiiPiS0_S0_S0_S0_S0_S0_S0_d_param_10,
	.param .u64 .ptr .align 1 _Z7LaplacePdS_iiiPiS0_S0_S0_S0_S0_S0_S0_d_param_11,
	.param .u64 .ptr .align 1 _Z7LaplacePdS_iiiPiS0_S0_S0_S0_S0_S0_S0_d_param_12,
	.param .f64 _Z7LaplacePdS_iiiPiS0_S0_S0_S0_S0_S0_S0_d_param_13
)
{
	.reg .pred 	%p<3>;
	.reg .b32 	%r<15>;
	.reg .b64 	%rd<55>;
	.reg .b64 	%fd<22>;

	ld.param.u64 	%rd11, [_Z7LaplacePdS_iiiPiS0_S0_S0_S0_S0_S0_S0_d_param_1];
	ld.param.u32 	%r2, [_Z7LaplacePdS_iiiPiS0_S0_S0_S0_S0_S0_S0_d_param_2];
	ld.param.u32 	%r3, [_Z7LaplacePdS_iiiPiS0_S0_S0_S0_S0_S0_S0_d_param_3];
	ld.param.u64 	%rd3, [_Z7LaplacePdS_iiiPiS0_S0_S0_S0_S0_S0_S0_d_param_5];
	ld.param.u64 	%rd5, [_Z7LaplacePdS_iiiPiS0_S0_S0_S0_S0_S0_S0_d_param_7];
	ld.param.u64 	%rd6, [_Z7LaplacePdS_iiiPiS0_S0_S0_S0_S0_S0_S0_d_param_8];
	ld.param.u64 	%rd7, [_Z7LaplacePdS_iiiPiS0_S0_S0_S0_S0_S0_S0_d_param_9];
	ld.param.u64 	%rd9, [_Z7LaplacePdS_iiiPiS0_S0_S0_S0_S0_S0_S0_d_param_11];
	ld.param.u64 	%rd10, [_Z7LaplacePdS_iiiPiS0_S0_S0_S0_S0_S0_S0_d_param_12];
	ld.param.f64 	%fd1, [_Z7LaplacePdS_iiiPiS0_S0_S0_S0_S0_S0_S0_d_param_13];
	cvta.to.global.u64 	%rd1, %rd11;
	mov.u32 	%r4, %ctaid.x;
	mov.u32 	%r5, %ntid.x;
	mov.u32 	%r6, %tid.x;
	mad.lo.s32 	%r1, %r4, %r5, %r6;
	setp.ge.s32 	%p1, %r1, %r3;
	@%p1 bra 	$L__BB5_4;
	setp.lt.s32 	%p2, %r2, 0;
	@%p2 bra 	$L__BB5_3;
	ld.param.u64 	%rd54, [_Z7LaplacePdS_iiiPiS0_S0_S0_S0_S0_S0_S0_d_param_10];
	ld.param.u64 	%rd53, [_Z7LaplacePdS_iiiPiS0_S0_S0_S0_S0_S0_S0_d_param_6];
	ld.param.u64 	%rd52, [_Z7LaplacePdS_iiiPiS0_S0_S0_S0_S0_S0_S0_d_param_0];
	cvta.to.global.u64 	%rd15, %rd52;
	cvta.to.global.u64 	%rd16, %rd3;
	mul.wide.s32 	%rd17, %r1, 4;
	add.s64 	%rd18, %rd16, %rd17;
	ld.global.u32 	%r7, [%rd18];
	cvta.to.global.u64 	%rd19, %rd53;
	add.s64 	%rd20, %rd19, %rd17;
	ld.global.u32 	%r8, [%rd20];
	cvta.to.global.u64 	%rd21, %rd5;
	add.s64 	%rd22, %rd21, %rd17;
	ld.global.u32 	%r9, [%rd22];
	cvta.to.global.u64 	%rd23, %rd6;
	add.s64 	%rd24, %rd23, %rd17;
	ld.global.u32 	%r10, [%rd24];
	cvta.to.global.u64 	%rd25, %rd7;
	add.s64 	%rd26, %rd25, %rd17;
	ld.global.u32 	%r11, [%rd26];
	cvta.to.global.u64 	%rd27, %rd54;
	add.s64 	%rd28, %rd27, %rd17;
	ld.global.u32 	%r12, [%rd28];
	cvta.to.global.u64 	%rd29, %rd9;
	add.s64 	%rd30, %rd29, %rd17;
	ld.global.u32 	%r13, [%rd30];
	cvta.to.global.u64 	%rd31, %rd10;
	add.s64 	%rd32, %rd31, %rd17;
	ld.global.u32 	%r14, [%rd32];
	mul.wide.s32 	%rd33, %r7, 8;
	add.s64 	%rd34, %rd15, %rd33;
	ld.global.f64 	%fd2, [%rd34];
	mul.wide.s32 	%rd35, %r9, 8;
	add.s64 	%rd36, %rd15, %rd35;
	ld.global.f64 	%fd3, [%rd36];
	add.f64 	%fd4, %fd2, %fd3;
	mul.wide.s32 	%rd37, %r11, 8;
	add.s64 	%rd38, %rd15, %rd37;
	ld.global.f64 	%fd5, [%rd38];
	add.f64 	%fd6, %fd4, %fd5;
	mul.wide.s32 	%rd39, %r13, 8;
	add.s64 	%rd40, %rd15, %rd39;
	ld.global.f64 	%fd7, [%rd40];
	add.f64 	%fd8, %fd6, %fd7;
	mul.wide.s32 	%rd41, %r8, 8;
	add.s64 	%rd42, %rd15, %rd41;
	ld.global.f64 	%fd9, [%rd42];
	mul.wide.s32 	%rd43, %r10, 8;
	add.s64 	%rd44, %rd15, %rd43;
	ld.global.f64 	%fd10, [%rd44];
	add.f64 	%fd11, %fd9, %fd10;
	mul.wide.s32 	%rd45, %r12, 8;
	add.s64 	%rd46, %rd15, %rd45;
	ld.global.f64 	%fd12, [%rd46];
	add.f64 	%fd13, %fd11, %fd12;
	mul.wide.s32 	%rd47, %r14, 8;
	add.s64 	%rd48, %rd15, %rd47;
	ld.global.f64 	%fd14, [%rd48];
	add.f64 	%fd15, %fd13, %fd14;
	mul.f64 	%fd16, %fd15, 0d3FD0000000000000;
	fma.rn.f64 	%fd17, %fd8, 0d3FE0000000000000, %fd16;
	mul.wide.s32 	%rd49, %r1, 8;
	add.s64 	%rd50, %rd15, %rd49;
	ld.global.f64 	%fd18, [%rd50];
	fma.rn.f64 	%fd19, %fd18, 0dC008000000000000, %fd17;
	mul.f64 	%fd20, %fd1, %fd1;
	div.rn.f64 	%fd21, %fd19, %fd20;
	add.s64 	%rd51, %rd1, %rd49;
	st.global.f64 	[%rd51], %fd21;
	bra.uni 	$L__BB5_4;
$L__BB5_3:
	mul.wide.s32 	%rd12, %r1, 8;
	add.s64 	%rd13, %rd1, %rd12;
	mov.b64 	%rd14, 0;
	st.global.u64 	[%rd13], %rd14;
$L__BB5_4:
	bar.sync 	0;
	ret;

}
	// .globl	_Z4LinkPiS_S_S_S_S_S_S_ii
.visible .entry _Z4LinkPiS_S_S_S_S_S_S_ii(
	.param .u64 .ptr .align 1 _Z4LinkPiS_S_S_S_S_S_S_ii_param_0,
	.param .u64 .ptr .align 1 _Z4LinkPiS_S_S_S_S_S_S_ii_param_1,
	.param .u64 .ptr .align 1 _Z4LinkPiS_S_S_S_S_S_S_ii_param_2,
	.param .u64 .ptr .align 1 _Z4LinkPiS_S_S_S_S_S_S_ii_param_3,
	.param .u64 .ptr .align 1 _Z4LinkPiS_S_S_S_S_S_S_ii_param_4,
	.param .u64 .ptr .align 1 _Z4LinkPiS_S_S_S_S_S_S_ii_param_5,
	.param .u64 .ptr .align 1 _Z4LinkPiS_S_S_S_S_S_S_ii_param_6,
	.param .u64 .ptr .align 1 _Z4LinkPiS_S_S_S_S_S_S_ii_param_7,
	.param .u32 _Z4LinkPiS_S_S_S_S_S_S_ii_param_8,
	.param .u32 _Z4LinkPiS_S_S_S_S_S_S_ii_param_9
)
{
	.reg .pred 	%p<17>;
	.reg .b32 	%r<36>;
	.reg .b64 	%rd<29>;

	ld.param.u64 	%rd10, [_Z4LinkPiS_S_S_S_S_S_S_ii_param_1];
	ld.param.u64 	%rd12, [_Z4LinkPiS_S_S_S_S_S_S_ii_param_3];
	ld.param.u64 	%rd13, [_Z4LinkPiS_S_S_S_S_S_S_ii_param_4];
	ld.param.u64 	%rd14, [_Z4LinkPiS_S_S_S_S_S_S_ii_param_5];
	ld.param.u64 	%rd16, [_Z4LinkPiS_S_S_S_S_S_S_ii_param_7];
	ld.param.u32 	%r10, [_Z4LinkPiS_S_S_S_S_S_S_ii_param_8];
	ld.param.u32 	%r11, [_Z4LinkPiS_S_S_S_S_S_S_ii_param_9];
	mov.u32 	%r12, %ctaid.x;
	mov.u32 	%r13, %ntid.x;
	mov.u32 	%r14, %tid.x;
	mad.lo.s32 	%r1, %r12, %r13, %r14;
	setp.ge.s32 	%p1, %r1, %r11;
	@%p1 bra 	$L__BB6_18;
	div.s32 	%r3, %r1, %r10;
	mul.lo.s32 	%r15, %r3, %r10;
	sub.s32 	%r2, %r1, %r15;
	setp.lt.s32 	%p2, %r10, 0;
	@%p2 bra 	$L__BB6_18;
	ld.param.u64 	%rd28, [_Z4LinkPiS_S_S_S_S_S_S_ii_param_6];
	ld.param.u64 	%rd27, [_Z4LinkPiS_S_S_S_S_S_S_ii_param_2];
	ld.param.u64 	%rd26, [_Z4LinkPiS_S_S_S_S_S_S_ii_param_0];
	add.s32 	%r4, %r1, 1;
	cvta.to.global.u64 	%rd17, %rd26;
	mul.wide.s32 	%rd18, %r1, 4;
	add.s64 	%rd1, %rd17, %rd18;
	st.global.u32 	[%rd1], %r4;
	add.s32 	%r5, %r10, %r4;
	cvta.to.global.u64 	%rd19, %rd10;
	add.s64 	%rd2, %rd19, %rd18;
	st.global.u32 	[%rd2], %r5;
	add.s32 	%r16, %r10, %r1;
	cvta.to.global.u64 	%rd20, %rd27;
	add.s64 	%rd3, %rd20, %rd18;
	st.global.u32 	[%rd3], %r16;
	add.s32 	%r6, %r1, -1;
	add.s32 	%r7, %r5, -2;
	cvta.to.global.u64 	%rd21, %rd12;
	add.s64 	%rd4, %rd21, %rd18;
	st.global.u32 	[%rd4], %r7;
	cvta.to.global.u64 	%rd22, %rd13;
	add.s64 	%rd5, %rd22, %rd18;
	st.global.u32 	[%rd5], %r6;
	not.b32 	%r17, %r10;
	add.s32 	%r18, %r1, %r17;
	cvta.to.global.u64 	%rd23, %rd14;
	add.s64 	%rd6, %rd23, %rd18;
	st.global.u32 	[%rd6], %r18;
	sub.s32 	%r19, %r1, %r10;
	cvta.to.global.u64 	%rd24, %rd28;
	add.s64 	%rd7, %rd24, %rd18;
	st.global.u32 	[%rd7], %r19;
	sub.s32 	%r8, %r4, %r10;
	cvta.to.global.u64 	%rd25, %rd16;
	add.s64 	%rd8, %rd25, %rd18;
	st.global.u32 	[%rd8], %r8;
	setp.ne.s32 	%p3, %r2, 0;
	@%p3 bra 	$L__BB6_4;
	st.global.u32 	[%rd6], %r6;
	add.s32 	%r20, %r6, %r10;
	st.global.u32 	[%rd5], %r20;
	add.s32 	%r21, %r7, %r10;
	st.global.u32 	[%rd4], %r21;
$L__BB6_4:
	add.s32 	%r9, %r10, -1;
	setp.ne.s32 	%p4, %r2, %r9;
	@%p4 bra 	$L__BB6_6;
	st.global.u32 	[%rd2], %r4;
	st.global.u32 	[%rd1], %r8;
	shl.b32 	%r22, %r10, 1;
	sub.s32 	%r23, %r4, %r22;
	st.global.u32 	[%rd8], %r23;
$L__BB6_6:
	setp.ne.s32 	%p5, %r3, 0;
	@%p5 bra 	$L__BB6_8;
	sub.s32 	%r24, %r6, %r10;
	add.s32 	%r25, %r24, %r11;
	st.global.u32 	[%rd6], %r25;
	add.s32 	%r26, %r25, 1;
	st.global.u32 	[%rd7], %r26;
	add.s32 	%r27, %r25, 2;
	st.global.u32 	[%rd8], %r27;
$L__BB6_8:
	setp.ne.s32 	%p6, %r3, %r9;
	@%p6 bra 	$L__BB6_10;
	sub.s32 	%r28, %r5, %r11;
	st.global.u32 	[%rd2], %r28;
	sub.s32 	%r29, %r1, %r11;
	add.s32 	%r30, %r29, %r10;
	st.global.u32 	[%rd3], %r30;
	add.s32 	%r31, %r3, %r29;
	st.global.u32 	[%rd4], %r31;
$L__BB6_10:
	or.b32  	%r32, %r3, %r2;
	setp.ne.s32 	%p7, %r32, 0;
	@%p7 bra 	$L__BB6_12;
	add.s32 	%r33, %r11, -1;
	st.global.u32 	[%rd6], %r33;
$L__BB6_12:
	setp.ne.s32 	%p8, %r3, 0;
	setp.ne.s32 	%p9, %r2, %r9;
	or.pred  	%p10, %p9, %p8;
	@%p10 bra 	$L__BB6_14;
	sub.s32 	%r34, %r11, %r10;
	st.global.u32 	[%rd8], %r34;
$L__BB6_14:
	setp.ne.s32 	%p11, %r3, %r9;
	setp.ne.s32 	%p12, %r2, 0;
	or.pred  	%p13, %p12, %p11;
	@%p13 bra 	$L__BB6_16;
	st.global.u32 	[%rd4], %r3;
$L__BB6_16:
	setp.ne.s32 	%p14, %r3, %r9;
	setp.ne.s32 	%p15, %r2, %r9;
	or.pred  	%p16, %p15, %p14;
	@%p16 bra 	$L__BB6_18;
	mov.b32 	%r35, 0;
	st.global.u32 	[%rd2], %r35;
$L__BB6_18:
	bar.sync 	0;
	ret;

}


// ===== COMPILED SASS (sm_100) =====

	.target	sm_100

	.elftype	@"ET_EXEC"


//--------------------- .note.nv.tkinfo           --------------------------
	.section	.note.nv.tkinfo,"",@"SHT_NOTE"
	.sectionflags	@"SHF_NOTE_NV_TKINFO"
	.tkinfo
        /*0018*/ 	.word	0x00000002
        /*0030*/ 	.string	""
        /*0030*/ 	.string	"ptxas"
        /*0030*/ 	.string	"Cuda compilation tools, release 13.0, V13.0.88"
        /*0030*/ 	.string	"Build cuda_13.0.r13.0/compiler.36424714_0"
        /*0030*/ 	.string	"-arch sm_100 -m 64 "



//--------------------- .note.nv.cuinfo           --------------------------
	.section	.note.nv.cuinfo,"",@"SHT_NOTE"
	.sectionflags	@"SHF_NOTE_NV_CUINFO"
        /*0018*/ 	.short	0x0002
        /*001a*/ 	.short	0x0064
        /*001c*/ 	.short	0x0082
	.zero		2


//--------------------- .nv.info                  --------------------------
	.section	.nv.info,"",@"SHT_CUDA_INFO"
	.align	4


	//----- nvinfo : EIATTR_REGCOUNT
	.align		4
        /*0000*/ 	.byte	0x04, 0x2f
        /*0002*/ 	.short	(.L_10 - .L_9)
	.align		4
.L_9:
        /*0004*/ 	.word	index@(_Z4PorePdiidddd)
        /*0008*/ 	.word	0x0000001b


	//----- nvinfo : EIATTR_FRAME_SIZE
	.align		4
.L_10:
        /*000c*/ 	.byte	0x04, 0x11
        /*000e*/ 	.short	(.L_12 - .L_11)
	.align		4
.L_11:
        /*0010*/ 	.word	index@($__internal_1_$__cuda_sm20_div_rn_f64_full)
        /*0014*/ 	.word	0x00000000


	//----- nvinfo : EIATTR_FRAME_SIZE
	.align		4
.L_12:
        /*0018*/ 	.byte	0x04, 0x11
        /*001a*/ 	.short	(.L_14 - .L_13)
	.align		4
.L_13:
        /*001c*/ 	.word	index@(_Z4PorePdiidddd)
        /*0020*/ 	.word	0x00000000


	//----- nvinfo : EIATTR_REGCOUNT
	.align		4
.L_14:
        /*0024*/ 	.byte	0x04, 0x2f
        /*0026*/ 	.short	(.L_16 - .L_15)
	.align		4
.L_15:
        /*0028*/ 	.word	index@(_Z3PFCPdS_S_S_S_S_iiddd)
        /*002c*/ 	.word	0x00000016


	//----- nvinfo : EIATTR_FRAME_SIZE
	.align		4
.L_16:
        /*0030*/ 	.byte	0x04, 0x11
        /*0032*/ 	.short	(.L_18 - .L_17)
	.align		4
.L_17:
        /*0034*/ 	.word	index@(_Z3PFCPdS_S_S_S_S_iiddd)
        /*0038*/ 	.word	0x00000000


	//----- nvinfo : EIATTR_REGCOUNT
	.align		4
.L_18:
        /*003c*/ 	.byte	0x04, 0x2f
        /*003e*/ 	.short	(.L_20 - .L_19)
	.align		4
.L_19:
        /*0040*/ 	.word	index@(_Z7Free_enPdS_S_iiS_dddd)
        /*0044*/ 	.word	0x0000001d


	//----- nvinfo : EIATTR_FRAME_SIZE
	.align		4
.L_20:
        /*0048*/ 	.byte	0x04, 0x11
        /*004a*/ 	.short	(.L_22 - .L_21)
	.align		4
.L_21:
        /*004c*/ 	.word	index@(_Z7Free_enPdS_S_iiS_dddd)
        /*0050*/ 	.word	0x00000000


	//----- nvinfo : EIATTR_REGCOUNT
	.align		4
.L_22:
        /*0054*/ 	.byte	0x04, 0x2f
        /*0056*/ 	.short	(.L_24 - .L_23)
	.align		4
.L_23:
        /*0058*/ 	.word	index@(_Z3AddPdS_S_ii)
        /*005c*/ 	.word	0x0000000e


	//----- nvinfo : EIATTR_FRAME_SIZE
	.align		4
.L_24:
        /*0060*/ 	.byte	0x04, 0x11
        /*0062*/ 	.short	(.L_26 - .L_25)
	.align		4
.L_25:
        /*0064*/ 	.word	index@(_Z3AddPdS_S_ii)
        /*0068*/ 	.word	0x00000000


	//----- nvinfo : EIATTR_REGCOUNT
	.align		4
.L_26:
        /*006c*/ 	.byte	0x04, 0x2f
        /*006e*/ 	.short	(.L_28 - .L_27)
	.align		4
.L_27:
        /*0070*/ 	.word	index@(_Z11IntegrationPdS_iid)
        /*0074*/ 	.word	0x0000000a


	//----- nvinfo : EIATTR_FRAME_SIZE
	.align		4
.L_28:
        /*0078*/ 	.byte	0x04, 0x11
        /*007a*/ 	.short	(.L_30 - .L_29)
	.align		4
.L_29:
        /*007c*/ 	.word	index@(_Z11IntegrationPdS_iid)
        /*0080*/ 	.word	0x00000000


	//----- nvinfo : EIATTR_REGCOUNT
	.align		4
.L_30:
        /*0084*/ 	.byte	0x04, 0x2f
        /*0086*/ 	.short	(.L_32 - .L_31)
	.align		4
.L_31:
        /*0088*/ 	.word	index@(_Z7LaplacePdS_iiiPiS0_S0_S0_S0_S0_S0_S0_d)
        /*008c*/ 	.word	0x0000001e


	//----- nvinfo : EIATTR_FRAME_SIZE
	.align		4
.L_32:
        /*0090*/ 	.byte	0x04, 0x11
        /*0092*/ 	.short	(.L_34 - .L_33)
	.align		4
.L_33:
        /*0094*/ 	.word	index@($__internal_0_$__cuda_sm20_div_rn_f64_full)
        /*0098*/ 	.word	0x00000000


	//----- nvinfo : EIATTR_FRAME_SIZE
	.align		4
.L_34:
        /*009c*/ 	.byte	0x04, 0x11
        /*009e*/ 	.short	(.L_36 - .L_35)
	.align		4
.L_35:
        /*00a0*/ 	.word	index@(_Z7LaplacePdS_iiiPiS0_S0_S0_S0_S0_S0_S0_d)
        /*00a4*/ 	.word	0x00000000


	//----- nvinfo : EIATTR_REGCOUNT
	.align		4
.L_36:
        /*00a8*/ 	.byte	0x04, 0x2f
        /*00aa*/ 	.short	(.L_38 - .L_37)
	.align		4
.L_37:
        /*00ac*/ 	.word	index@(_Z4LinkPiS_S_S_S_S_S_S_ii)
        /*00b0*/ 	.word	0x00000020


	//----- nvinfo : EIATTR_FRAME_SIZE
	.align		4
.L_38:
        /*00b4*/ 	.byte	0x04, 0x11
        /*00b6*/ 	.short	(.L_40 - .L_39)
	.align		4
.L_39:
        /*00b8*/ 	.word	index@(_Z4LinkPiS_S_S_S_S_S_S_ii)
        /*00bc*/ 	.word	0x00000000


	//----- nvinfo : EIATTR_MIN_STACK_SIZE
	.align		4
.L_40:
        /*00c0*/ 	.byte	0x04, 0x12
        /*00c2*/ 	.short	(.L_42 - .L_41)
	.align		4
.L_41:
        /*00c4*/ 	.word	index@(_Z4LinkPiS_S_S_S_S_S_S_ii)
        /*00c8*/ 	.word	0x00000000


	//----- nvinfo : EIATTR_MIN_STACK_SIZE
	.align		4
.L_42:
        /*00cc*/ 	.byte	0x04, 0x12
        /*00ce*/ 	.short	(.L_44 - .L_43)
	.align		4
.L_43:
        /*00d0*/ 	.word	index@(_Z7LaplacePdS_iiiPiS0_S0_S0_S0_S0_S0_S0_d)
        /*00d4*/ 	.word	0x00000000


	//----- nvinfo : EIATTR_MIN_STACK_SIZE
	.align		4
.L_44:
        /*00d8*/ 	.byte	0x04, 0x12
        /*00da*/ 	.short	(.L_46 - .L_45)
	.align		4
.L_45:
        /*00dc*/ 	.word	index@(_Z11IntegrationPdS_iid)
        /*00e0*/ 	.word	0x00000000


	//----- nvinfo : EIATTR_MIN_STACK_SIZE
	.align		4
.L_46:
        /*00e4*/ 	.byte	0x04, 0x12
        /*00e6*/ 	.short	(.L_48 - .L_47)
	.align		4
.L_47:
        /*00e8*/ 	.word	index@(_Z3AddPdS_S_ii)
        /*00ec*/ 	.word	0x00000000


	//----- nvinfo : EIATTR_MIN_STACK_SIZE
	.align		4
.L_48:
        /*00f0*/ 	.byte	0x04, 0x12
        /*00f2*/ 	.short	(.L_50 - .L_49)
	.align		4
.L_49:
        /*00f4*/ 	.word	index@(_Z7Free_enPdS_S_iiS_dddd)
        /*00f8*/ 	.word	0x00000000


	//----- nvinfo : EIATTR_MIN_STACK_SIZE
	.align		4
.L_50:
        /*00fc*/ 	.byte	0x04, 0x12
        /*00fe*/ 	.short	(.L_52 - .L_51)
	.align		4
.L_51:
        /*0100*/ 	.word	index@(_Z3PFCPdS_S_S_S_S_iiddd)
        /*0104*/ 	.word	0x00000000


	//----- nvinfo : EIATTR_MIN_STACK_SIZE
	.align		4
.L_52:
        /*0108*/ 	.byte	0x04, 0x12
        /*010a*/ 	.short	(.L_54 - .L_53)
	.align		4
.L_53:
        /*010c*/ 	.word	index@(_Z4PorePdiidddd)
        /*0110*/ 	.word	0x00000000
.L_54:


//--------------------- .nv.compat                --------------------------
	.section	.nv.compat,"",@"SHT_CUDA_COMPAT_INFO"
	.align	4
        /*0000*/ 	.byte	0x02, 0x09, 0x00, 0x00, 0x02, 0x02, 0x01, 0x00, 0x02, 0x05, 0x05, 0x00, 0x03, 0x07, 0x01, 0x01
        /*0010*/ 	.byte	0x02, 0x03, 0x00, 0x00, 0x02, 0x06, 0x01, 0x00, 0x04, 0x0b, 0x08, 0x00, 0x01, 0x00, 0x00, 0x00
        /*0020*/ 	.byte	0x00, 0x00, 0x00, 0x00


//--------------------- .nv.info._Z4LinkPiS_S_S_S_S_S_S_ii --------------------------
	.section	.nv.info._Z4LinkPiS_S_S_S_S_S_S_ii,"",@"SHT_CUDA_INFO"
	.sectionflags	@""
	.align	4


	//----- nvinfo : EIATTR_CUDA_API_VERSION
	.align		4
        /*0000*/ 	.byte	0x04, 0x37
        /*0002*/ 	.short	(.L_56 - .L_55)
.L_55:
        /*0004*/ 	.word	0x00000082


	//----- nvinfo : EIATTR_KPARAM_INFO
	.align		4
.L_56:
        /*0008*/ 	.byte	0x04, 0x17
        /*000a*/ 	.short	(.L_58 - .L_57)
.L_57:
        /*000c*/ 	.word	0x00000000
        /*0010*/ 	.short	0x0009
        /*0012*/ 	.short	0x0044
        /*0014*/ 	.byte	0x00, 0xf0, 0x11, 0x00


	//----- nvinfo : EIATTR_KPARAM_INFO
	.align		4
.L_58:
        /*0018*/ 	.byte	0x04, 0x17
        /*001a*/ 	.short	(.L_60 - .L_59)
.L_59:
        /*001c*/ 	.word	0x00000000
        /*0020*/ 	.short	0x0008
        /*0022*/ 	.short	0x0040
        /*0024*/ 	.byte	0x00, 0xf0, 0x11, 0x00


	//----- nvinfo : EIATTR_KPARAM_INFO
	.align		4
.L_60:
        /*0028*/ 	.byte	0x04, 0x17
        /*002a*/ 	.short	(.L_62 - .L_61)
.L_61:
        /*002c*/ 	.word	0x00000000
        /*0030*/ 	.short	0x0007
        /*0032*/ 	.short	0x0038
        /*0034*/ 	.byte	0x00, 0xf5, 0x21, 0x00


	//----- nvinfo : EIATTR_KPARAM_INFO
	.align		4
.L_62:
        /*0038*/ 	.byte	0x04, 0x17
        /*003a*/ 	.short	(.L_64 - .L_63)
.L_63:
        /*003c*/ 	.word	0x00000000
        /*0040*/ 	.short	0x0006
        /*0042*/ 	.short	0x0030
        /*0044*/ 	.byte	0x00, 0xf5, 0x21, 0x00


	//----- nvinfo : EIATTR_KPARAM_INFO
	.align		4
.L_64:
        /*0048*/ 	.byte	0x04, 0x17
        /*004a*/ 	.short	(.L_66 - .L_65)
.L_65:
        /*004c*/ 	.word	0x00000000
        /*0050*/ 	.short	0x0005
        /*0052*/ 	.short	0x0028
        /*0054*/ 	.byte	0x00, 0xf5, 0x21, 0x00


	//----- nvinfo : EIATTR_KPARAM_INFO
	.align		4
.L_66:
        /*0058*/ 	.byte	0x04, 0x17
        /*005a*/ 	.short	(.L_68 - .L_67)
.L_67:
        /*005c*/ 	.word	0x00000000
        /*0060*/ 	.short	0x0004
        /*0062*/ 	.short	0x0020
        /*0064*/ 	.byte	0x00, 0xf5, 0x21, 0x00


	//----- nvinfo : EIATTR_KPARAM_INFO
	.align		4
.L_68:
        /*0068*/ 	.byte	0x04, 0x17
        /*006a*/ 	.short	(.L_70 - .L_69)
.L_69:
        /*006c*/ 	.word	0x00000000
        /*0070*/ 	.short	0x0003
        /*0072*/ 	.short	0x0018
        /*0074*/ 	.byte	0x00, 0xf5, 0x21, 0x00


	//----- nvinfo : EIATTR_KPARAM_INFO
	.align		4
.L_70:
        /*0078*/ 	.byte	0x04, 0x17
        /*007a*/ 	.short	(.L_72 - .L_71)
.L_71:
        /*007c*/ 	.word	0x00000000
        /*0080*/ 	.short	0x0002
        /*0082*/ 	.short	0x0010
        /*0084*/ 	.byte	0x00, 0xf5, 0x21, 0x00


	//----- nvinfo : EIATTR_KPARAM_INFO
	.align		4
.L_72:
        /*0088*/ 	.byte	0x04, 0x17
        /*008a*/ 	.short	(.L_74 - .L_73)
.L_73:
        /*008c*/ 	.word	0x00000000
        /*0090*/ 	.short	0x0001
        /*0092*/ 	.short	0x0008
        /*0094*/ 	.byte	0x00, 0xf5, 0x21, 0x00


	//----- nvinfo : EIATTR_KPARAM_INFO
	.align		4
.L_74:
        /*0098*/ 	.byte	0x04, 0x17
        /*009a*/ 	.short	(.L_76 - .L_75)
.L_75:
        /*009c*/ 	.word	0x00000000
        /*00a0*/ 	.short	0x0000
        /*00a2*/ 	.short	0x0000
        /*00a4*/ 	.byte	0x00, 0xf5, 0x21, 0x00


	//----- nvinfo : EIATTR_SPARSE_MMA_MASK
	.align		4
.L_76:
        /*00a8*/ 	.byte	0x03, 0x50
        /*00aa*/ 	.short	0x0000


	//----- nvinfo : EIATTR_MAXREG_COUNT
	.align		4
        /*00ac*/ 	.byte	0x03, 0x1b
        /*00ae*/ 	.short	0x00ff


	//----- nvinfo : EIATTR_NUM_BARRIERS
	.align		4
        /*00b0*/ 	.byte	0x02, 0x4c
        /*00b2*/ 	.byte	0x01
	.zero		1


	//----- nvinfo : EIATTR_MERCURY_ISA_VERSION
	.align		4
        /*00b4*/ 	.byte	0x03, 0x5f
        /*00b6*/ 	.short	0x0101


	//----- nvinfo : EIATTR_VRC_CTA_INIT_COUNT
	.align		4
        /*00b8*/ 	.byte	0x02, 0x4a
	.zero		1
	.zero		1


	//----- nvinfo : EIATTR_EXIT_INSTR_OFFSETS
	.align		4
        /*00bc*/ 	.byte	0x04, 0x1c
        /*00be*/ 	.short	(.L_78 - .L_77)


	//   ....[0]....
.L_77:
        /*00c0*/ 	.word	0x00000700


	//----- nvinfo : EIATTR_CRS_STACK_SIZE
	.align		4
.L_78:
        /*00c4*/ 	.byte	0x04, 0x1e
        /*00c6*/ 	.short	(.L_80 - .L_79)
.L_79:
        /*00c8*/ 	.word	0x00000000


	//----- nvinfo : EIATTR_CBANK_PARAM_SIZE
	.align		4
.L_80:
        /*00cc*/ 	.byte	0x03, 0x19
        /*00ce*/ 	.short	0x0048


	//----- nvinfo : EIATTR_PARAM_CBANK
	.align		4
        /*00d0*/ 	.byte	0x04, 0x0a
        /*00d2*/ 	.short	(.L_82 - .L_81)
	.align		4
.L_81:
        /*00d4*/ 	.word	index@(.nv.constant0._Z4LinkPiS_S_S_S_S_S_S_ii)
        /*00d8*/ 	.short	0x0380
        /*00da*/ 	.short	0x0048


	//----- nvinfo : EIATTR_SW_WAR
	.align		4
.L_82:
        /*00dc*/ 	.byte	0x04, 0x36
        /*00de*/ 	.short	(.L_84 - .L_83)
.L_83:
        /*00e0*/ 	.word	0x00000008
.L_84:


//--------------------- .nv.info._Z7LaplacePdS_iiiPiS0_S0_S0_S0_S0_S0_S0_d --------------------------
	.section	.nv.info._Z7LaplacePdS_iiiPiS0_S0_S0_S0_S0_S0_S0_d,"",@"SHT_CUDA_INFO"
	.sectionflags	@""
	.align	4


	//----- nvinfo : EIATTR_CUDA_API_VERSION
	.align		4
        /*0000*/ 	.byte	0x04, 0x37
        /*0002*/ 	.short	(.L_86 - .L_85)
.L_85:
        /*0004*/ 	.word	0x00000082


	//----- nvinfo : EIATTR_KPARAM_INFO
	.align		4
.L_86:
        /*0008*/ 	.byte	0x04, 0x17
        /*000a*/ 	.short	(.L_88 - .L_87)
.L_87:
        /*000c*/ 	.word	0x00000000
        /*0010*/ 	.short	0x000d
        /*0012*/ 	.short	0x0060
        /*0014*/ 	.byte	0x00, 0xf0, 0x21, 0x00


	//----- nvinfo : EIATTR_KPARAM_INFO
	.align		4
.L_88:
        /*0018*/ 	.byte	0x04, 0x17
        /*001a*/ 	.short	(.L_90 - .L_89)
.L_89:
        /*001c*/ 	.word	0x00000000
        /*0020*/ 	.short	0x000c
        /*0022*/ 	.short	0x0058
        /*0024*/ 	.byte	0x00, 0xf5, 0x21, 0x00


	//----- nvinfo : EIATTR_KPARAM_INFO
	.align		4
.L_90:
        /*0028*/ 	.byte	0x04, 0x17
        /*002a*/ 	.short	(.L_92 - .L_91)
.L_91:
        /*002c*/ 	.word	0x00000000
        /*0030*/ 	.short	0x000b
        /*0032*/ 	.short	0x0050
        /*0034*/ 	.byte	0x00, 0xf5, 0x21, 0x00


	//----- nvinfo : EIATTR_KPARAM_INFO
	.align		4
.L_92:
        /*0038*/ 	.byte	0x04, 0x17
        /*003a*/ 	.short	(.L_94 - .L_93)
.L_93:
        /*003c*/ 	.word	0x00000000
        /*0040*/ 	.short	0x000a
        /*0042*/ 	.short	0x0048
        /*0044*/ 	.byte	0x00, 0xf5, 0x21, 0x00


	//----- nvinfo : EIATTR_KPARAM_INFO
	.align		4
.L_94:
        /*0048*/ 	.byte	0x04, 0x17
        /*004a*/ 	.short	(.L_96 - .L_95)
.L_95:
        /*004c*/ 	.word	0x00000000
        /*0050*/ 	.short	0x0009
        /*0052*/ 	.short	0x0040
        /*0054*/ 	.byte	0x00, 0xf5, 0x21, 0x00


	//----- nvinfo : EIATTR_KPARAM_INFO
	.align		4
.L_96:
        /*0058*/ 	.byte	0x04, 0x17
        /*005a*/ 	.short	(.L_98 - .L_97)
.L_97:
        /*005c*/ 	.word	0x00000000
        /*0060*/ 	.short	0x0008
        /*0062*/ 	.short	0x0038
        /*0064*/ 	.byte	0x00, 0xf5, 0x21, 0x00


	//----- nvinfo : EIATTR_KPARAM_INFO
	.align		4
.L_98:
        /*0068*/ 	.byte	0x04, 0x17
        /*006a*/ 	.short	(.L_100 - .L_99)
.L_99:
        /*006c*/ 	.word	0x00000000
        /*0070*/ 	.short	0x0007
        /*0072*/ 	.short	0x0030
        /*0074*/ 	.byte	0x00, 0xf5, 0x21, 0x00


	//----- nvinfo : EIATTR_KPARAM_INFO
	.align		4
.L_100:
        /*0078*/ 	.byte	0x04, 0x17
        /*007a*/ 	.short	(.L_102 - .L_101)
.L_101:
        /*007c*/ 	.word	0x00000000
        /*0080*/ 	.short	0x0006
        /*0082*/ 	.short	0x0028
        /*0084*/ 	.byte	0x00, 0xf5, 0x21, 0x00


	//----- nvinfo : EIATTR_KPARAM_INFO
	.align		4
.L_102:
        /*0088*/ 	.byte	0x04, 0x17
        /*008a*/ 	.short	(.L_104 - .L_103)
.L_103:
        /*008c*/ 	.word	0x00000000
        /*0090*/ 	.short	0x0005
        /*0092*/ 	.short	0x0020
        /*0094*/ 	.byte	0x00, 0xf5, 0x21, 0x00


	//----- nvinfo : EIATTR_KPARAM_INFO
	.align		4
.L_104:
        /*0098*/ 	.byte	0x04, 0x17
        /*009a*/ 	.short	(.L_106 - .L_105)
.L_105:
        /*009c*/ 	.word	0x00000000
        /*00a0*/ 	.short	0x0004
        /*00a2*/ 	.short	0x0018
        /*00a4*/ 	.byte	0x00, 0xf0, 0x11, 0x00


	//----- nvinfo : EIATTR_KPARAM_INFO
	.align		4
.L_106:
        /*00a8*/ 	.byte	0x04, 0x17
        /*00aa*/ 	.short	(.L_108 - .L_107)
.L_107:
        /*00ac*/ 	.word	0x00000000
        /*00b0*/ 	.short	0x0003
        /*00b2*/ 	.short	0x0014
        /*00b4*/ 	.byte	0x00, 0xf0, 0x11, 0x00


	//----- nvinfo : EIATTR_KPARAM_INFO
	.align		4
.L_108:
        /*00b8*/ 	.byte	0x04, 0x17
        /*00ba*/ 	.short	(.L_110 - .L_109)
.L_109:
        /*00bc*/ 	.word	0x00000000
        /*00c0*/ 	.short	0x0002
        /*00c2*/ 	.short	0x0010
        /*00c4*/ 	.byte	0x00, 0xf0, 0x11, 0x00


	//----- nvinfo : EIATTR_KPARAM_INFO
	.align		4
.L_110:
        /*00c8*/ 	.byte	0x04, 0x17
        /*00ca*/ 	.short	(.L_112 - .L_111)
.L_111:
        /*00cc*/ 	.word	0x00000000
        /*00d0*/ 	.short	0x0001
        /*00d2*/ 	.short	0x0008
        /*00d4*/ 	.byte	0x00, 0xf5, 0x21, 0x00


	//----- nvinfo : EIATTR_KPARAM_INFO
	.align		4
.L_112:
        /*00d8*/ 	.byte	0x04, 0x17
        /*00da*/ 	.short	(.L_114 - .L_113)
.L_113:
        /*00dc*/ 	.word	0x00000000
        /*00e0*/ 	.short	0x0000
        /*00e2*/ 	.short	0x0000
        /*00e4*/ 	.byte	0x00, 0xf5, 0x21, 0x00


	//----- nvinfo : EIATTR_SPARSE_MMA_MASK
	.align		4
.L_114:
        /*00e8*/ 	.byte	0x03, 0x50
        /*00ea*/ 	.short	0x0000


	//----- nvinfo : EIATTR_MAXREG_COUNT
	.align		4
        /*00ec*/ 	.byte	0x03, 0x1b
        /*00ee*/ 	.short	0x00ff


	//----- nvinfo : EIATTR_NUM_BARRIERS
	.align		4
        /*00f0*/ 	.byte	0x02, 0x4c
        /*00f2*/ 	.byte	0x01
	.zero		1


	//----- nvinfo : EIATTR_MERCURY_ISA_VERSION
	.align		4
        /*00f4*/ 	.byte	0x03, 0x5f
        /*00f6*/ 	.short	0x0101


	//----- nvinfo : EIATTR_VRC_CTA_INIT_COUNT
	.align		4
        /*00f8*/ 	.byte	0x02, 0x4a
	.zero		1
	.zero		1


	//----- nvinfo : EIATTR_EXIT_INSTR_OFFSETS
	.align		4
        /*00fc*/ 	.byte	0x04, 0x1c
        /*00fe*/ 	.short	(.L_116 - .L_115)


	//   ....[0]....
.L_115:
        /*0100*/ 	.word	0x000006c0


	//----- nvinfo : EIATTR_CRS_STACK_SIZE
	.align		4
.L_116:
        /*0104*/ 	.byte	0x04, 0x1e
        /*0106*/ 	.short	(.L_118 - .L_117)
.L_117:
        /*0108*/ 	.word	0x00000000


	//----- nvinfo : EIATTR_CBANK_PARAM_SIZE
	.align		4
.L_118:
        /*010c*/ 	.byte	0x03, 0x19
        /*010e*/ 	.short	0x0068


	//----- nvinfo : EIATTR_PARAM_CBANK
	.align		4
        /*0110*/ 	.byte	0x04, 0x0a
        /*0112*/ 	.short	(.L_120 - .L_119)
	.align		4
.L_119:
        /*0114*/ 	.word	index@(.nv.constant0._Z7LaplacePdS_iiiPiS0_S0_S0_S0_S0_S0_S0_d)
        /*0118*/ 	.short	0x0380
        /*011a*/ 	.short	0x0068


	//----- nvinfo : EIATTR_SW_WAR
	.align		4
.L_120:
        /*011c*/ 	.byte	0x04, 0x36
        /*011e*/ 	.short	(.L_122 - .L_121)
.L_121:
        /*0120*/ 	.word	0x00000008
.L_122:


//--------------------- .nv.info._Z11IntegrationPdS_iid --------------------------
	.section	.nv.info._Z11IntegrationPdS_iid,"",@"SHT_CUDA_INFO"
	.sectionflags	@""
	.align	4


	//----- nvinfo : EIATTR_CUDA_API_VERSION
	.align		4
        /*0000*/ 	.byte	0x04, 0x37
        /*0002*/ 	.short	(.L_124 - .L_123)
.L_123:
        /*0004*/ 	.word	0x00000082


	//----- nvinfo : EIATTR_KPARAM_INFO
	.align		4
.L_124:
        /*0008*/ 	.byte	0x04, 0x17
        /*000a*/ 	.short	(.L_126 - .L_125)
.L_125:
        /*000c*/ 	.word	0x00000000
        /*0010*/ 	.short	0x0004
        /*0012*/ 	.short	0x0018
        /*0014*/ 	.byte	0x00, 0xf0, 0x21, 0x00


	//----- nvinfo : EIATTR_KPARAM_INFO
	.align		4
.L_126:
        /*0018*/ 	.byte	0x04, 0x17
        /*001a*/ 	.short	(.L_128 - .L_127)
.L_127:
        /*001c*/ 	.word	0x00000000
        /*0020*/ 	.short	0x0003
        /*0022*/ 	.short	0x0014
        /*0024*/ 	.byte	0x00, 0xf0, 0x11, 0x00


	//----- nvinfo : EIATTR_KPARAM_INFO
	.align		4
.L_128:
        /*0028*/ 	.byte	0x04, 0x17
        /*002a*/ 	.short	(.L_130 - .L_129)
.L_129:
        /*002c*/ 	.word	0x00000000
        /*0030*/ 	.short	0x0002
        /*0032*/ 	.short	0x0010
        /*0034*/ 	.byte	0x00, 0xf0, 0x11, 0x00


	//----- nvinfo : EIATTR_KPARAM_INFO
	.align		4
.L_130:
        /*0038*/ 	.byte	0x04, 0x17
        /*003a*/ 	.short	(.L_132 - .L_131)
.L_131:
        /*003c*/ 	.word	0x00000000
        /*0040*/ 	.short	0x0001
        /*0042*/ 	.short	0x0008
        /*0044*/ 	.byte	0x00, 0xf5, 0x21, 0x00


	//----- nvinfo : EIATTR_KPARAM_INFO
	.align		4
.L_132:
        /*0048*/ 	.byte	0x04, 0x17
        /*004a*/ 	.short	(.L_134 - .L_133)
.L_133:
        /*004c*/ 	.word	0x00000000
        /*0050*/ 	.short	0x0000
        /*0052*/ 	.short	0x0000
        /*0054*/ 	.byte	0x00, 0xf5, 0x21, 0x00


	//----- nvinfo : EIATTR_SPARSE_MMA_MASK
	.align		4
.L_134:
        /*0058*/ 	.byte	0x03, 0x50
        /*005a*/ 	.short	0x0000


	//----- nvinfo : EIATTR_MAXREG_COUNT
	.align		4
        /*005c*/ 	.byte	0x03, 0x1b
        /*005e*/ 	.short	0x00ff


	//----- nvinfo : EIATTR_NUM_BARRIERS
	.align		4
        /*0060*/ 	.byte	0x02, 0x4c
        /*0062*/ 	.byte	0x01
	.zero		1


	//----- nvinfo : EIATTR_MERCURY_ISA_VERSION
	.align		4
        /*0064*/ 	.byte	0x03, 0x5f
        /*0066*/ 	.short	0x0101


	//----- nvinfo : EIATTR_VRC_CTA_INIT_COUNT
	.align		4
        /*0068*/ 	.byte	0x02, 0x4a
	.zero		1
	.zero		1


	//----- nvinfo : EIATTR_EXIT_INSTR_OFFSETS
	.align		4
        /*006c*/ 	.byte	0x04, 0x1c
        /*006e*/ 	.short	(.L_136 - .L_135)


	//   ....[0]....
.L_135:
        /*0070*/ 	.word	0x000001c0


	//----- nvinfo : EIATTR_CRS_STACK_SIZE
	.align		4
.L_136:
        /*0074*/ 	.byte	0x04, 0x1e
        /*0076*/ 	.short	(.L_138 - .L_137)
.L_137:
        /*0078*/ 	.word	0x00000000


	//----- nvinfo : EIATTR_CBANK_PARAM_SIZE
	.align		4
.L_138:
        /*007c*/ 	.byte	0x03, 0x19
        /*007e*/ 	.short	0x0020


	//----- nvinfo : EIATTR_PARAM_CBANK
	.align		4
        /*0080*/ 	.byte	0x04, 0x0a
        /*0082*/ 	.short	(.L_140 - .L_139)
	.align		4
.L_139:
        /*0084*/ 	.word	index@(.nv.constant0._Z11IntegrationPdS_iid)
        /*0088*/ 	.short	0x0380
        /*008a*/ 	.short	0x0020


	//----- nvinfo : EIATTR_SW_WAR
	.align		4
.L_140:
        /*008c*/ 	.byte	0x04, 0x36
        /*008e*/ 	.short	(.L_142 - .L_141)
.L_141:
        /*0090*/ 	.word	0x00000008
.L_142:


//--------------------- .nv.info._Z3AddPdS_S_ii   --------------------------
	.section	.nv.info._Z3AddPdS_S_ii,"",@"SHT_CUDA_INFO"
	.sectionflags	@""
	.align	4


	//----- nvinfo : EIATTR_CUDA_API_VERSION
	.align		4
        /*0000*/ 	.byte	0x04, 0x37
        /*0002*/ 	.short	(.L_144 - .L_143)
.L_143:
        /*0004*/ 	.word	0x00000082


	//----- nvinfo : EIATTR_KPARAM_INFO
	.align		4
.L_144:
        /*0008*/ 	.byte	0x04, 0x17
        /*000a*/ 	.short	(.L_146 - .L_145)
.L_145:
        /*000c*/ 	.word	0x00000000
        /*0010*/ 	.short	0x0004
        /*0012*/ 	.short	0x001c
        /*0014*/ 	.byte	0x00, 0xf0, 0x11, 0x00


	//----- nvinfo : EIATTR_KPARAM_INFO
	.align		4
.L_146:
        /*0018*/ 	.byte	0x04, 0x17
        /*001a*/ 	.short	(.L_148 - .L_147)
.L_147:
        /*001c*/ 	.word	0x00000000
        /*0020*/ 	.short	0x0003
        /*0022*/ 	.short	0x0018
        /*0024*/ 	.byte	0x00, 0xf0, 0x11, 0x00


	//----- nvinfo : EIATTR_KPARAM_INFO
	.align		4
.L_148:
        /*0028*/ 	.byte	0x04, 0x17
        /*002a*/ 	.short	(.L_150 - .L_149)
.L_149:
        /*002c*/ 	.word	0x00000000
        /*0030*/ 	.short	0x0002
        /*0032*/ 	.short	0x0010
        /*0034*/ 	.byte	0x00, 0xf5, 0x21, 0x00


	//----- nvinfo : EIATTR_KPARAM_INFO
	.align		4
.L_150:
        /*0038*/ 	.byte	0x04, 0x17
        /*003a*/ 	.short	(.L_152 - .L_151)
.L_151:
        /*003c*/ 	.word	0x00000000
        /*0040*/ 	.short	0x0001
        /*0042*/ 	.short	0x0008
        /*0044*/ 	.byte	0x00, 0xf5, 0x21, 0x00


	//----- nvinfo : EIATTR_KPARAM_INFO
	.align		4
.L_152:
        /*0048*/ 	.byte	0x04, 0x17
        /*004a*/ 	.short	(.L_154 - .L_153)
.L_153:
        /*004c*/ 	.word	0x00000000
        /*0050*/ 	.short	0x0000
        /*0052*/ 	.short	0x0000
        /*0054*/ 	.byte	0x00, 0xf5, 0x21, 0x00


	//----- nvinfo : EIATTR_SPARSE_MMA_MASK
	.align		4
.L_154:
        /*0058*/ 	.byte	0x03, 0x50
        /*005a*/ 	.short	0x0000


	//----- nvinfo : EIATTR_MAXREG_COUNT
	.align		4
        /*005c*/ 	.byte	0x03, 0x1b
        /*005e*/ 	.short	0x00ff


	//----- nvinfo : EIATTR_NUM_BARRIERS
	.align		4
        /*0060*/ 	.byte	0x02, 0x4c
        /*0062*/ 	.byte	0x01
	.zero		1


	//----- nvinfo : EIATTR_MERCURY_ISA_VERSION
	.align		4
        /*0064*/ 	.byte	0x03, 0x5f
        /*0066*/ 	.short	0x0101


	//----- nvinfo : EIATTR_VRC_CTA_INIT_COUNT
	.align		4
        /*0068*/ 	.byte	0x02, 0x4a
	.zero		1
	.zero		1


	//----- nvinfo : EIATTR_EXIT_INSTR_OFFSETS
	.align		4
        /*006c*/ 	.byte	0x04, 0x1c
        /*006e*/ 	.short	(.L_156 - .L_155)


	//   ....[0]....
.L_155:
        /*0070*/ 	.word	0x000001f0


	//----- nvinfo : EIATTR_CRS_STACK_SIZE
	.align		4
.L_156:
        /*0074*/ 	.byte	0x04, 0x1e
        /*0076*/ 	.short	(.L_158 - .L_157)
.L_157:
        /*0078*/ 	.word	0x00000000


	//----- nvinfo : EIATTR_CBANK_PARAM_SIZE
	.align		4
.L_158:
        /*007c*/ 	.byte	0x03, 0x19
        /*007e*/ 	.short	0x0020


	//----- nvinfo : EIATTR_PARAM_CBANK
	.align		4
        /*0080*/ 	.byte	0x04, 0x0a
        /*0082*/ 	.short	(.L_160 - .L_159)
	.align		4
.L_159:
        /*0084*/ 	.word	index@(.nv.constant0._Z3AddPdS_S_ii)
        /*0088*/ 	.short	0x0380
        /*008a*/ 	.short	0x0020


	//----- nvinfo : EIATTR_SW_WAR
	.align		4
.L_160:
        /*008c*/ 	.byte	0x04, 0x36
        /*008e*/ 	.short	(.L_162 - .L_161)
.L_161:
        /*0090*/ 	.word	0x00000008
.L_162:


//--------------------- .nv.info._Z7Free_enPdS_S_iiS_dddd --------------------------
	.section	.nv.info._Z7Free_enPdS_S_iiS_dddd,"",@"SHT_CUDA_INFO"
	.sectionflags	@""
	.align	4


	//----- nvinfo : EIATTR_CUDA_API_VERSION
	.align		4
        /*0000*/ 	.byte	0x04, 0x37
        /*0002*/ 	.short	(.L_164 - .L_163)
.L_163:
        /*0004*/ 	.word	0x00000082


	//----- nvinfo : EIATTR_KPARAM_INFO
	.align		4
.L_164:
        /*0008*/ 	.byte	0x04, 0x17
        /*000a*/ 	.short	(.L_166 - .L_165)
.L_165:
        /*000c*/ 	.word	0x00000000
        /*0010*/ 	.short	0x0009
        /*0012*/ 	.short	0x0040
        /*0014*/ 	.byte	0x00, 0xf0, 0x21, 0x00


	//----- nvinfo : EIATTR_KPARAM_INFO
	.align		4
.L_166:
        /*0018*/ 	.byte	0x04, 0x17
        /*001a*/ 	.short	(.L_168 - .L_167)
.L_167:
        /*001c*/ 	.word	0x00000000
        /*0020*/ 	.short	0x0008
        /*0022*/ 	.short	0x0038
        /*0024*/ 	.byte	0x00, 0xf0, 0x21, 0x00


	//----- nvinfo : EIATTR_KPARAM_INFO
	.align		4
.L_168:
        /*0028*/ 	.byte	0x04, 0x17
        /*002a*/ 	.short	(.L_170 - .L_169)
.L_169:
        /*002c*/ 	.word	0x00000000
        /*0030*/ 	.short	0x0007
        /*0032*/ 	.short	0x0030
        /*0034*/ 	.byte	0x00, 0xf0, 0x21, 0x00


	//----- nvinfo : EIATTR_KPARAM_INFO
	.align		4
.L_170:
        /*0038*/ 	.byte	0x04, 0x17
        /*003a*/ 	.short	(.L_172 - .L_171)
.L_171:
        /*003c*/ 	.word	0x00000000
        /*0040*/ 	.short	0x0006
        /*0042*/ 	.short	0x0028
        /*0044*/ 	.byte	0x00, 0xf0, 0x21, 0x00


	//----- nvinfo : EIATTR_KPARAM_INFO
	.align		4
.L_172:
        /*0048*/ 	.byte	0x04, 0x17
        /*004a*/ 	.short	(.L_174 - .L_173)
.L_173:
        /*004c*/ 	.word	0x00000000
        /*0050*/ 	.short	0x0005
        /*0052*/ 	.short	0x0020
        /*0054*/ 	.byte	0x00, 0xf5, 0x21, 0x00


	//----- nvinfo : EIATTR_KPARAM_INFO
	.align		4
.L_174:
        /*0058*/ 	.byte	0x04, 0x17
        /*005a*/ 	.short	(.L_176 - .L_175)
.L_175:
        /*005c*/ 	.word	0x00000000
        /*0060*/ 	.short	0x0004
        /*0062*/ 	.short	0x001c
        /*0064*/ 	.byte	0x00, 0xf0, 0x11, 0x00


	//----- nvinfo : EIATTR_KPARAM_INFO
	.align		4
.L_176:
        /*0068*/ 	.byte	0x04, 0x17
        /*006a*/ 	.short	(.L_178 - .L_177)
.L_177:
        /*006c*/ 	.word	0x00000000
        /*0070*/ 	.short	0x0003
        /*0072*/ 	.short	0x0018
        /*0074*/ 	.byte	0x00, 0xf0, 0x11, 0x00


	//----- nvinfo : EIATTR_KPARAM_INFO
	.align		4
.L_178:
        /*0078*/ 	.byte	0x04, 0x17
        /*007a*/ 	.short	(.L_180 - .L_179)
.L_179:
        /*007c*/ 	.word	0x00000000
        /*0080*/ 	.short	0x0002
        /*0082*/ 	.short	0x0010
        /*0084*/ 	.byte	0x00, 0xf5, 0x21, 0x00


	//----- nvinfo : EIATTR_KPARAM_INFO
	.align		4
.L_180:
        /*0088*/ 	.byte	0x04, 0x17
        /*008a*/ 	.short	(.L_182 - .L_181)
.L_181:
        /*008c*/ 	.word	0x00000000
        /*0090*/ 	.short	0x0001
        /*0092*/ 	.short	0x0008
        /*0094*/ 	.byte	0x00, 0xf5, 0x21, 0x00


	//----- nvinfo : EIATTR_KPARAM_INFO
	.align		4
.L_182:
        /*0098*/ 	.byte	0x04, 0x17
        /*009a*/ 	.short	(.L_184 - .L_183)
.L_183:
        /*009c*/ 	.word	0x00000000
        /*00a0*/ 	.short	0x0000
        /*00a2*/ 	.short	0x0000
        /*00a4*/ 	.byte	0x00, 0xf5, 0x21, 0x00


	//----- nvinfo : EIATTR_SPARSE_MMA_MASK
	.align		4
.L_184:
        /*00a8*/ 	.byte	0x03, 0x50
        /*00aa*/ 	.short	0x0000


	//----- nvinfo : EIATTR_MAXREG_COUNT
	.align		4
        /*00ac*/ 	.byte	0x03, 0x1b
        /*00ae*/ 	.short	0x00ff


	//----- nvinfo : EIATTR_NUM_BARRIERS
	.align		4
        /*00b0*/ 	.byte	0x02, 0x4c
        /*00b2*/ 	.byte	0x01
	.zero		1


	//----- nvinfo : EIATTR_MERCURY_ISA_VERSION
	.align		4
        /*00b4*/ 	.byte	0x03, 0x5f
        /*00b6*/ 	.short	0x0101


	//----- nvinfo : EIATTR_VRC_CTA_INIT_COUNT
	.align		4
        /*00b8*/ 	.byte	0x02, 0x4a
	.zero		1
	.zero		1


	//----- nvinfo : EIATTR_EXIT_INSTR_OFFSETS
	.align		4
        /*00bc*/ 	.byte	0x04, 0x1c
        /*00be*/ 	.short	(.L_186 - .L_185)


	//   ....[0]....
.L_185:
        /*00c0*/ 	.word	0x00000840


	//----- nvinfo : EIATTR_CRS_STACK_SIZE
	.align		4
.L_186:
        /*00c4*/ 	.byte	0x04, 0x1e
        /*00c6*/ 	.short	(.L_188 - .L_187)
.L_187:
        /*00c8*/ 	.word	0x00000000


	//----- nvinfo : EIATTR_CBANK_PARAM_SIZE
	.align		4
.L_188:
        /*00cc*/ 	.byte	0x03, 0x19
        /*00ce*/ 	.short	0x0048


	//----- nvinfo : EIATTR_PARAM_CBANK
	.align		4
        /*00d0*/ 	.byte	0x04, 0x0a
        /*00d2*/ 	.short	(.L_190 - .L_189)
	.align		4
.L_189:
        /*00d4*/ 	.word	index@(.nv.constant0._Z7Free_enPdS_S_iiS_dddd)
        /*00d8*/ 	.short	0x0380
        /*00da*/ 	.short	0x0048


	//----- nvinfo : EIATTR_SW_WAR
	.align		4
.L_190:
        /*00dc*/ 	.byte	0x04, 0x36
        /*00de*/ 	.short	(.L_192 - .L_191)
.L_191:
        /*00e0*/ 	.word	0x00000008
.L_192:


//--------------------- .nv.info._Z3PFCPdS_S_S_S_S_iiddd --------------------------
	.section	.nv.info._Z3PFCPdS_S_S_S_S_iiddd,"",@"SHT_CUDA_INFO"
	.sectionflags	@""
	.align	4


	//----- nvinfo : EIATTR_CUDA_API_VERSION
	.align		4
        /*0000*/ 	.byte	0x04, 0x37
        /*0002*/ 	.short	(.L_194 - .L_193)
.L_193:
        /*0004*/ 	.word	0x00000082


	//----- nvinfo : EIATTR_KPARAM_INFO
	.align		4
.L_194:
        /*0008*/ 	.byte	0x04, 0x17
        /*000a*/ 	.short	(.L_196 - .L_195)
.L_195:
        /*000c*/ 	.word	0x00000000
        /*0010*/ 	.short	0x000a
        /*0012*/ 	.short	0x0048
        /*0014*/ 	.byte	0x00, 0xf0, 0x21, 0x00


	//----- nvinfo : EIATTR_KPARAM_INFO
	.align		4
.L_196:
        /*0018*/ 	.byte	0x04, 0x17
        /*001a*/ 	.short	(.L_198 - .L_197)
.L_197:
        /*001c*/ 	.word	0x00000000
        /*0020*/ 	.short	0x0009
        /*0022*/ 	.short	0x0040
        /*0024*/ 	.byte	0x00, 0xf0, 0x21, 0x00


	//----- nvinfo : EIATTR_KPARAM_INFO
	.align		4
.L_198:
        /*0028*/ 	.byte	0x04, 0x17
        /*002a*/ 	.short	(.L_200 - .L_199)
.L_199:
        /*002c*/ 	.word	0x00000000
        /*0030*/ 	.short	0x0008
        /*0032*/ 	.short	0x0038
        /*0034*/ 	.byte	0x00, 0xf0, 0x21, 0x00


	//----- nvinfo : EIATTR_KPARAM_INFO
	.align		4
.L_200:
        /*0038*/ 	.byte	0x04, 0x17
        /*003a*/ 	.short	(.L_202 - .L_201)
.L_201:
        /*003c*/ 	.word	0x00000000
        /*0040*/ 	.short	0x0007
        /*0042*/ 	.short	0x0034
        /*0044*/ 	.byte	0x00, 0xf0, 0x11, 0x00


	//----- nvinfo : EIATTR_KPARAM_INFO
	.align		4
.L_202:
        /*0048*/ 	.byte	0x04, 0x17
        /*004a*/ 	.short	(.L_204 - .L_203)
.L_203:
        /*004c*/ 	.word	0x00000000
        /*0050*/ 	.short	0x0006
        /*0052*/ 	.short	0x0030
        /*0054*/ 	.byte	0x00, 0xf0, 0x11, 0x00


	//----- nvinfo : EIATTR_KPARAM_INFO
	.align		4
.L_204:
        /*0058*/ 	.byte	0x04, 0x17
        /*005a*/ 	.short	(.L_206 - .L_205)
.L_205:
        /*005c*/ 	.word	0x00000000
        /*0060*/ 	.short	0x0005
        /*0062*/ 	.short	0x0028
        /*0064*/ 	.byte	0x00, 0xf5, 0x21, 0x00


	//----- nvinfo : EIATTR_KPARAM_INFO
	.align		4
.L_206:
        /*0068*/ 	.byte	0x04, 0x17
        /*006a*/ 	.short	(.L_208 - .L_207)
.L_207:
        /*006c*/ 	.word	0x00000000
        /*0070*/ 	.short	0x0004
        /*0072*/ 	.short	0x0020
        /*0074*/ 	.byte	0x00, 0xf5, 0x21, 0x00


	//----- nvinfo : EIATTR_KPARAM_INFO
	.align		4
.L_208:
        /*0078*/ 	.byte	0x04, 0x17
        /*007a*/ 	.short	(.L_210 - .L_209)
.L_209:
        /*007c*/ 	.word	0x00000000
        /*0080*/ 	.short	0x0003
        /*0082*/ 	.short	0x0018
        /*0084*/ 	.byte	0x00, 0xf5, 0x21, 0x00


	//----- nvinfo : EIATTR_KPARAM_INFO
	.align		4
.L_210:
        /*0088*/ 	.byte	0x04, 0x17
        /*008a*/ 	.short	(.L_212 - .L_211)
.L_211:
        /*008c*/ 	.word	0x00000000
        /*0090*/ 	.short	0x0002
        /*0092*/ 	.short	0x0010
        /*0094*/ 	.byte	0x00, 0xf5, 0x21, 0x00


	//----- nvinfo : EIATTR_KPARAM_INFO
	.align		4
.L_212:
        /*0098*/ 	.byte	0x04, 0x17
        /*009a*/ 	.short	(.L_214 - .L_213)
.L_213:
        /*009c*/ 	.word	0x00000000
        /*00a0*/ 	.short	0x0001
        /*00a2*/ 	.short	0x0008
        /*00a4*/ 	.byte	0x00, 0xf5, 0x21, 0x00


	//----- nvinfo : EIATTR_KPARAM_INFO
	.align		4
.L_214:
        /*00a8*/ 	.byte	0x04, 0x17
        /*00aa*/ 	.short	(.L_216 - .L_215)
.L_215:
        /*00ac*/ 	.word	0x00000000
        /*00b0*/ 	.short	0x0000
        /*00b2*/ 	.short	0x0000
        /*00b4*/ 	.byte	0x00, 0xf5, 0x21, 0x00


	//----- nvinfo : EIATTR_SPARSE_MMA_MASK
	.align		4
.L_216:
        /*00b8*/ 	.byte	0x03, 0x50
        /*00ba*/ 	.short	0x0000


	//----- nvinfo : EIATTR_MAXREG_COUNT
	.align		4
        /*00bc*/ 	.byte	0x03, 0x1b
        /*00be*/ 	.short	0x00ff


	//----- nvinfo : EIATTR_NUM_BARRIERS
	.align		4
        /*00c0*/ 	.byte	0x02, 0x4c
        /*00c2*/ 	.byte	0x01
	.zero		1


	//----- nvinfo : EIATTR_MERCURY_ISA_VERSION
	.align		4
        /*00c4*/ 	.byte	0x03, 0x5f
        /*00c6*/ 	.short	0x0101


	//----- nvinfo : EIATTR_VRC_CTA_INIT_COUNT
	.align		4
        /*00c8*/ 	.byte	0x02, 0x4a
	.zero		1
	.zero		1


	//----- nvinfo : EIATTR_EXIT_INSTR_OFFSETS
	.align		4
        /*00cc*/ 	.byte	0x04, 0x1c
        /*00ce*/ 	.short	(.L_218 - .L_217)


	//   ....[0]....
.L_217:
        /*00d0*/ 	.word	0x00000370


	//----- nvinfo : EIATTR_CRS_STACK_SIZE
	.align		4
.L_218:
        /*00d4*/ 	.byte	0x04, 0x1e
        /*00d6*/ 	.short	(.L_220 - .L_219)
.L_219:
        /*00d8*/ 	.word	0x00000000


	//----- nvinfo : EIATTR_CBANK_PARAM_SIZE
	.align		4
.L_220:
        /*00dc*/ 	.byte	0x03, 0x19
        /*00de*/ 	.short	0x0050


	//----- nvinfo : EIATTR_PARAM_CBANK
	.align		4
        /*00e0*/ 	.byte	0x04, 0x0a
        /*00e2*/ 	.short	(.L_222 - .L_221)
	.align		4
.L_221:
        /*00e4*/ 	.word	index@(.nv.constant0._Z3PFCPdS_S_S_S_S_iiddd)
        /*00e8*/ 	.short	0x0380
        /*00ea*/ 	.short	0x0050


	//----- nvinfo : EIATTR_SW_WAR
	.align		4
.L_222:
        /*00ec*/ 	.byte	0x04, 0x36
        /*00ee*/ 	.short	(.L_224 - .L_223)
.L_223:
        /*00f0*/ 	.word	0x00000008
.L_224:


//--------------------- .nv.info._Z4PorePdiidddd  --------------------------
	.section	.nv.info._Z4PorePdiidddd,"",@"SHT_CUDA_INFO"
	.sectionflags	@""
	.align	4


	//----- nvinfo : EIATTR_CUDA_API_VERSION
	.align		4
        /*0000*/ 	.byte	0x04, 0x37
        /*0002*/ 	.short	(.L_226 - .L_225)
.L_225:
        /*0004*/ 	.word	0x00000082


	//----- nvinfo : EIATTR_KPARAM_INFO
	.align		4
.L_226:
        /*0008*/ 	.byte	0x04, 0x17
        /*000a*/ 	.short	(.L_228 - .L_227)
.L_227:
        /*000c*/ 	.word	0x00000000
        /*0010*/ 	.short	0x0006
        /*0012*/ 	.short	0x0028
        /*0014*/ 	.byte	0x00, 0xf0, 0x21, 0x00


	//----- nvinfo : EIATTR_KPARAM_INFO
	.align		4
.L_228:
        /*0018*/ 	.byte	0x04, 0x17
        /*001a*/ 	.short	(.L_230 - .L_229)
.L_229:
        /*001c*/ 	.word	0x00000000
        /*0020*/ 	.short	0x0005
        /*0022*/ 	.short	0x0020
        /*0024*/ 	.byte	0x00, 0xf0, 0x21, 0x00


	//----- nvinfo : EIATTR_KPARAM_INFO
	.align		4
.L_230:
        /*0028*/ 	.byte	0x04, 0x17
        /*002a*/ 	.short	(.L_232 - .L_231)
.L_231:
        /*002c*/ 	.word	0x00000000
        /*0030*/ 	.short	0x0004
        /*0032*/ 	.short	0x0018
        /*0034*/ 	.byte	0x00, 0xf0, 0x21, 0x00


	//----- nvinfo : EIATTR_KPARAM_INFO
	.align		4
.L_232:
        /*0038*/ 	.byte	0x04, 0x17
        /*003a*/ 	.short	(.L_234 - .L_233)
.L_233:
        /*003c*/ 	.word	0x00000000
        /*0040*/ 	.short	0x0003
        /*0042*/ 	.short	0x0010
        /*0044*/ 	.byte	0x00, 0xf0, 0x21, 0x00


	//----- nvinfo : EIATTR_KPARAM_INFO
	.align		4
.L_234:
        /*0048*/ 	.byte	0x04, 0x17
        /*004a*/ 	.short	(.L_236 - .L_235)
.L_235:
        /*004c*/ 	.word	0x00000000
        /*0050*/ 	.short	0x0002
        /*0052*/ 	.short	0x000c
        /*0054*/ 	.byte	0x00, 0xf0, 0x11, 0x00


	//----- nvinfo : EIATTR_KPARAM_INFO
	.align		4
.L_236:
        /*0058*/ 	.byte	0x04, 0x17
        /*005a*/ 	.short	(.L_238 - .L_237)
.L_237:
        /*005c*/ 	.word	0x00000000
        /*0060*/ 	.short	0x0001
        /*0062*/ 	.short	0x0008
        /*0064*/ 	.byte	0x00, 0xf0, 0x11, 0x00


	//----- nvinfo : EIATTR_KPARAM_INFO
	.align		4
.L_238:
        /*0068*/ 	.byte	0x04, 0x17
        /*006a*/ 	.short	(.L_240 - .L_239)
.L_239:
        /*006c*/ 	.word	0x00000000
        /*0070*/ 	.short	0x0000
        /*0072*/ 	.short	0x0000
        /*0074*/ 	.byte	0x00, 0xf5, 0x21, 0x00


	//----- nvinfo : EIATTR_SPARSE_MMA_MASK
	.align		4
.L_240:
        /*0078*/ 	.byte	0x03, 0x50
        /*007a*/ 	.short	0x0000


	//----- nvinfo : EIATTR_MAXREG_COUNT
	.align		4
        /*007c*/ 	.byte	0x03, 0x1b
        /*007e*/ 	.short	0x00ff


	//----- nvinfo : EIATTR_NUM_BARRIERS
	.align		4
        /*0080*/ 	.byte	0x02, 0x4c
        /*0082*/ 	.byte	0x01
	.zero		1


	//----- nvinfo : EIATTR_MERCURY_ISA_VERSION
	.align		4
        /*0084*/ 	.byte	0x03, 0x5f
        /*0086*/ 	.short	0x0101


	//----- nvinfo : EIATTR_VRC_CTA_INIT_COUNT
	.align		4
        /*0088*/ 	.byte	0x02, 0x4a
	.zero		1
	.zero		1


	//----- nvinfo : EIATTR_EXIT_INSTR_OFFSETS
	.align		4
        /*008c*/ 	.byte	0x04, 0x1c
        /*008e*/ 	.short	(.L_242 - .L_241)


	//   ....[0]....
.L_241:
        /*0090*/ 	.word	0x00001a90


	//----- nvinfo : EIATTR_CRS_STACK_SIZE
	.align		4
.L_242:
        /*0094*/ 	.byte	0x04, 0x1e
        /*0096*/ 	.short	(.L_244 - .L_243)
.L_243:
        /*0098*/ 	.word	0x00000000


	//----- nvinfo : EIATTR_CBANK_PARAM_SIZE
	.align		4
.L_244:
        /*009c*/ 	.byte	0x03, 0x19
        /*009e*/ 	.short	0x0030


	//----- nvinfo : EIATTR_PARAM_CBANK
	.align		4
        /*00a0*/ 	.byte	0x04, 0x0a
        /*00a2*/ 	.short	(.L_246 - .L_245)
	.align		4
.L_245:
        /*00a4*/ 	.word	index@(.nv.constant0._Z4PorePdiidddd)
        /*00a8*/ 	.short	0x0380
        /*00aa*/ 	.short	0x0030


	//----- nvinfo : EIATTR_SW_WAR
	.align		4
.L_246:
        /*00ac*/ 	.byte	0x04, 0x36
        /*00ae*/ 	.short	(.L_248 - .L_247)
.L_247:
        /*00b0*/ 	.word	0x00000008
.L_248:


//--------------------- .nv.callgraph             --------------------------
	.section	.nv.callgraph,"",@"SHT_CUDA_CALLGRAPH"
	.align	4
	.sectionentsize	8
	.align		4
        /*0000*/ 	.word	0x00000000
	.align		4
        /*0004*/ 	.word	0xffffffff
	.align		4
        /*0008*/ 	.word	0x00000000
	.align		4
        /*000c*/ 	.word	0xfffffffe
	.align		4
        /*0010*/ 	.word	0x00000000
	.align		4
        /*0014*/ 	.word	0xfffffffd
	.align		4
        /*0018*/ 	.word	0x00000000
	.align		4
        /*001c*/ 	.word	0xfffffffc


//--------------------- .nv.constant4             --------------------------
	.section	.nv.constant4,"a",@progbits
	.align	8
	.align		8
.nv.constant4:
        /*0000*/ 	.dword	precalc_xorwow_matrix
	.align		8
        /*0008*/ 	.dword	precalc_xorwow_offset_matrix
	.align		8
        /*0010*/ 	.dword	mrg32k3aM1
	.align		8
        /*0018*/ 	.dword	mrg32k3aM2
	.align		8
        /*0020*/ 	.dword	mrg32k3aM1SubSeq
	.align		8
        /*0028*/ 	.dword	mrg32k3aM2SubSeq
	.align		8
        /*0030*/ 	.dword	mrg32k3aM1Seq
	.align		8
        /*0038*/ 	.dword	mrg32k3aM2Seq


//--------------------- .nv.constant3             --------------------------
	.section	.nv.constant3,"a",@progbits
	.align	8
.nv.constant3:
	.type		__cr_lgamma_table,@object
	.size		__cr_lgamma_table,(.L_8 - __cr_lgamma_table)
__cr_lgamma_table:
        /*0000*/ 	.byte	0x00, 0x00, 0x00, 0x00, 0x00, 0x00, 0x00, 0x00, 0x00, 0x00, 0x00, 0x00, 0x00, 0x00, 0x00, 0x00
        /*0010*/ 	.byte	0xef, 0x39, 0xfa, 0xfe, 0x42, 0x2e, 0xe6, 0x3f, 0x02, 0x20, 0x2a, 0xfa, 0x0b, 0xab, 0xfc, 0x3f
        /*0020*/ 	.byte	0xf9, 0x2c, 0x92, 0x7c, 0xa7, 0x6c, 0x09, 0x40, 0xc9, 0x79, 0x44, 0x3c, 0x64, 0x26, 0x13, 0x40
        /*0030*/ 	.byte	0xca, 0x01, 0xcf, 0x3a, 0x27, 0x51, 0x1a, 0x40, 0x30, 0xcc, 0x2d, 0xf3, 0xe1, 0x0c, 0x21, 0x40
        /*0040*/ 	.byte	0x0d, 0xb7, 0xfc, 0x82, 0x8e, 0x35, 0x25, 0x40
.L_8:


//--------------------- .text._Z4LinkPiS_S_S_S_S_S_S_ii --------------------------
	.section	.text._Z4LinkPiS_S_S_S_S_S_S_ii,"ax",@progbits
	.align	128
        .global         _Z4LinkPiS_S_S_S_S_S_S_ii
        .type           _Z4LinkPiS_S_S_S_S_S_S_ii,@function
        .size           _Z4LinkPiS_S_S_S_S_S_S_ii,(.L_x_57 - _Z4LinkPiS_S_S_S_S_S_S_ii)
        .other          _Z4LinkPiS_S_S_S_S_S_S_ii,@"STO_CUDA_ENTRY STV_DEFAULT"
_Z4LinkPiS_S_S_S_S_S_S_ii:
.text._Z4LinkPiS_S_S_S_S_S_S_ii:
[----:B------:R-:W-:Y:S01]  /*0000*/  LDC R1, c[0x0][0x37c] ;  /* 0x0000df00ff017b82 */ /* 0x000fe20000000800 */
[----:B------:R-:W0:Y:S07]  /*0010*/  S2R R0, SR_TID.X ;  /* 0x0000000000007919 */ /* 0x000e2e0000002100 */
[----:B------:R-:W0:Y:S01]  /*0020*/  S2UR UR4, SR_CTAID.X ;  /* 0x00000000000479c3 */ /* 0x000e220000002500 */
[----:B------:R-:W-:Y:S07]  /*0030*/  BSSY.RECONVERGENT B0, `(.L_x_0) ;  /* 0x000006b000007945 */ /* 0x000fee0003800200 */
[----:B------:R-:W0:Y:S08]  /*0040*/  LDC R3, c[0x0][0x360] ;  /* 0x0000d800ff037b82 */ /* 0x000e300000000800 */
[----:B------:R-:W1:Y:S01]  /*0050*/  LDC R2, c[0x0][0x3c4] ;  /* 0x0000f100ff027b82 */ /* 0x000e620000000800 */
[----:B0-----:R-:W-:-:S05]  /*0060*/  IMAD R3, R3, UR4, R0 ;  /* 0x0000000403037c24 */ /* 0x001fca000f8e0200 */
[----:B-1----:R-:W-:-:S13]  /*0070*/  ISETP.GE.AND P0, PT, R3, R2, PT ;  /* 0x000000020300720c */ /* 0x002fda0003f06270 */
[----:B------:R-:W-:Y:S05]  /*0080*/  @P0 BRA `(.L_x_1) ;  /* 0x0000000400940947 */ /* 0x000fea0003800000 */
[----:B------:R-:W0:Y:S02]  /*0090*/  LDC R4, c[0x0][0x3c0] ;  /* 0x0000f000ff047b82 */ /* 0x000e240000000800 */
[----:B0-----:R-:W-:-:S04]  /*00a0*/  IABS R5, R4 ;  /* 0x0000000400057213 */ /* 0x001fc80000000000 */
[----:B------:R-:W0:Y:S08]  /*00b0*/  I2F.RP R0, R5 ;  /* 0x0000000500007306 */ /* 0x000e300000209400 */
[----:B0-----:R-:W0:Y:S02]  /*00c0*/  MUFU.RCP R0, R0 ;  /* 0x0000000000007308 */ /* 0x001e240000001000 */
[----:B0-----:R-:W-:-:S06]  /*00d0*/  VIADD R6, R0, 0xffffffe ;  /* 0x0ffffffe00067836 */ /* 0x001fcc0000000000 */
[----:B------:R0:W1:Y:S02]  /*00e0*/  F2I.FTZ.U32.TRUNC.NTZ R7, R6 ;  /* 0x0000000600077305 */ /* 0x000064000021f000 */
[----:B0-----:R-:W-:Y:S02]  /*00f0*/  HFMA2 R6, -RZ, RZ, 0, 0 ;  /* 0x00000000ff067431 */ /* 0x001fe400000001ff */
[----:B-1----:R-:W-:-:S04]  /*0100*/  IMAD.MOV R8, RZ, RZ, -R7 ;  /* 0x000000ffff087224 */ /* 0x002fc800078e0a07 */
[----:B------:R-:W-:Y:S01]  /*0110*/  IMAD R9, R8, R5, RZ ;  /* 0x0000000508097224 */ /* 0x000fe200078e02ff */
[----:B------:R-:W-:-:S03]  /*0120*/  IABS R8, R3 ;  /* 0x0000000300087213 */ /* 0x000fc60000000000 */
[----:B------:R-:W-:Y:S01]  /*0130*/  IMAD.HI.U32 R7, R7, R9, R6 ;  /* 0x0000000907077227 */ /* 0x000fe200078e0006 */
[----:B------:R-:W-:-:S05]  /*0140*/  LOP3.LUT R6, RZ, R4, RZ, 0x33, !PT ;  /* 0x00000004ff067212 */ /* 0x000fca00078e33ff */
[----:B------:R-:W-:-:S04]  /*0150*/  IMAD.HI.U32 R7, R7, R8, RZ ;  /* 0x0000000807077227 */ /* 0x000fc800078e00ff */
[----:B------:R-:W-:-:S04]  /*0160*/  IMAD.MOV R0, RZ, RZ, -R7 ;  /* 0x000000ffff007224 */ /* 0x000fc800078e0a07 */
[----:B------:R-:W-:-:S05]  /*0170*/  IMAD R0, R5, R0, R8 ;  /* 0x0000000005007224 */ /* 0x000fca00078e0208 */
[----:B------:R-:W-:-:S13]  /*0180*/  ISETP.GT.U32.AND P1, PT, R5, R0, PT ;  /* 0x000000000500720c */ /* 0x000fda0003f24070 */
[----:B------:R-:W-:Y:S01]  /*0190*/  @!P1 IMAD.IADD R0, R0, 0x1, -R5 ;  /* 0x0000000100009824 */ /* 0x000fe200078e0a05 */
[----:B------:R-:W-:Y:S02]  /*01a0*/  @!P1 IADD3 R7, PT, PT, R7, 0x1, RZ ;  /* 0x0000000107079810 */ /* 0x000fe40007ffe0ff */
[----:B------:R-:W-:Y:S02]  /*01b0*/  ISETP.GE.AND P1, PT, R4, RZ, PT ;  /* 0x000000ff0400720c */ /* 0x000fe40003f26270 */
[----:B------:R-:W-:Y:S02]  /*01c0*/  ISETP.GE.U32.AND P0, PT, R0, R5, PT ;  /* 0x000000050000720c */ /* 0x000fe40003f06070 */
[----:B------:R-:W-:-:S04]  /*01d0*/  LOP3.LUT R0, R3, R4, RZ, 0x3c, !PT ;  /* 0x0000000403007212 */ /* 0x000fc800078e3cff */
[----:B------:R-:W-:-:S07]  /*01e0*/  ISETP.GE.AND P2, PT, R0, RZ, PT ;  /* 0x000000ff0000720c */ /* 0x000fce0003f46270 */
[----:B------:R-:W-:Y:S01]  /*01f0*/  @P0 VIADD R7, R7, 0x1 ;  /* 0x0000000107070836 */ /* 0x000fe20000000000 */
[----:B------:R-:W-:-:S05]  /*0200*/  ISETP.NE.AND P0, PT, R4, RZ, PT ;  /* 0x000000ff0400720c */ /* 0x000fca0003f05270 */
[----:B------:R-:W-:-:S05]  /*0210*/  @!P2 IMAD.MOV R7, RZ, RZ, -R7 ;  /* 0x000000ffff07a224 */ /* 0x000fca00078e0a07 */
[----:B------:R-:W-:Y:S01]  /*0220*/  SEL R0, R6, R7, !P0 ;  /* 0x0000000706007207 */ /* 0x000fe20004000000 */
[----:B------:R-:W-:Y:S06]  /*0230*/  @!P1 BRA `(.L_x_1) ;  /* 0x0000000400289947 */ /* 0x000fec0003800000 */
[----:B------:R-:W0:Y:S01]  /*0240*/  LDC.64 R8, c[0x0][0x380] ;  /* 0x0000e000ff087b82 */ /* 0x000e220000000a00 */
[----:B------:R-:W1:Y:S01]  /*0250*/  LDCU.64 UR4, c[0x0][0x358] ;  /* 0x00006b00ff0477ac */ /* 0x000e620008000a00 */
[C---:B------:R-:W-:Y:S01]  /*0260*/  IADD3 R5, PT, PT, R3.reuse, 0x1, RZ ;  /* 0x0000000103057810 */ /* 0x040fe20007ffe0ff */
[C---:B------:R-:W-:Y:S01]  /*0270*/  IMAD.IADD R24, R3.reuse, 0x1, R4 ;  /* 0x0000000103187824 */ /* 0x040fe200078e0204 */
[----:B------:R-:W-:Y:S01]  /*0280*/  IADD3 R29, PT, PT, -R0, RZ, RZ ;  /* 0x000000ff001d7210 */ /* 0x000fe20007ffe1ff */
[----:B------:R-:W-:Y:S01]  /*0290*/  IMAD.IADD R6, R3, 0x1, R6 ;  /* 0x0000000103067824 */ /* 0x000fe200078e0206 */
[----:B------:R-:W-:Y:S02]  /*02a0*/  IADD3 R7, PT, PT, R5, R4, RZ ;  /* 0x0000000405077210 */ /* 0x000fe40007ffe0ff */
[----:B------:R-:W2:Y:S01]  /*02b0*/  LDC.64 R10, c[0x0][0x388] ;  /* 0x0000e200ff0a7b82 */ /* 0x000ea20000000a00 */
[----:B------:R-:W-:Y:S01]  /*02c0*/  IMAD R29, R4, R29, R3 ;  /* 0x0000001d041d7224 */ /* 0x000fe200078e0203 */
[----:B------:R-:W-:Y:S01]  /*02d0*/  IADD3 R27, PT, PT, R3, -0x1, RZ ;  /* 0xffffffff031b7810 */ /* 0x000fe20007ffe0ff */
[----:B------:R-:W-:Y:S01]  /*02e0*/  VIADD R25, R7, 0xfffffffe ;  /* 0xfffffffe07197836 */ /* 0x000fe20000000000 */
[----:B------:R-:W-:-:S02]  /*02f0*/  ISETP.NE.AND P1, PT, R0, RZ, PT ;  /* 0x000000ff0000720c */ /* 0x000fc40003f25270 */
[----:B------:R-:W-:Y:S02]  /*0300*/  ISETP.NE.AND P5, PT, R29, RZ, PT ;  /* 0x000000ff1d00720c */ /* 0x000fe40003fa5270 */
[----:B------:R-:W3:Y:S01]  /*0310*/  LDC.64 R12, c[0x0][0x390] ;  /* 0x0000e400ff0c7b82 */ /* 0x000ee20000000a00 */
[----:B------:R-:W-:-:S07]  /*0320*/  IADD3 R26, PT, PT, R5, -R4, RZ ;  /* 0x80000004051a7210 */ /* 0x000fce0007ffe0ff */
[----:B------:R-:W4:Y:S01]  /*0330*/  LDC.64 R16, c[0x0][0x398] ;  /* 0x0000e600ff107b82 */ /* 0x000f220000000a00 */
[----:B0-----:R-:W-:-:S04]  /*0340*/  IMAD.WIDE R8, R3, 0x4, R8 ;  /* 0x0000000403087825 */ /* 0x001fc800078e0208 */
[----:B------:R-:W-:Y:S01]  /*0350*/  @!P5 IMAD.IADD R28, R27, 0x1, R4 ;  /* 0x000000011b1cd824 */ /* 0x000fe200078e0204 */
[----:B-1----:R-:W-:Y:S02]  /*0360*/  STG.E desc[UR4][R8.64], R5 ;  /* 0x0000000508007986 */ /* 0x002fe4000c101904 */
[----:B------:R-:W0:Y:S01]  /*0370*/  LDC.64 R18, c[0x0][0x3a0] ;  /* 0x0000e800ff127b82 */ /* 0x000e220000000a00 */
[----:B--2---:R-:W-:-:S05]  /*0380*/  IMAD.WIDE R10, R3, 0x4, R10 ;  /* 0x00000004030a7825 */ /* 0x004fca00078e020a */
[----:B------:R-:W-:Y:S02]  /*0390*/  STG.E desc[UR4][R10.64], R7 ;  /* 0x000000070a007986 */ /* 0x000fe4000c101904 */
[----:B------:R-:W1:Y:S01]  /*03a0*/  LDC.64 R20, c[0x0][0x3a8] ;  /* 0x0000ea00ff147b82 */ /* 0x000e620000000a00 */
[----:B---3--:R-:W-:-:S05]  /*03b0*/  IMAD.WIDE R12, R3, 0x4, R12 ;  /* 0x00000004030c7825 */ /* 0x008fca00078e020c */
[----:B------:R2:W-:Y:S02]  /*03c0*/  STG.E desc[UR4][R12.64], R24 ;  /* 0x000000180c007986 */ /* 0x0005e4000c101904 */
[----:B------:R-:W3:Y:S01]  /*03d0*/  LDC.64 R22, c[0x0][0x3b0] ;  /* 0x0000ec00ff167b82 */ /* 0x000ee20000000a00 */
[----:B----4-:R-:W-:-:S05]  /*03e0*/  IMAD.WIDE R16, R3, 0x4, R16 ;  /* 0x0000000403107825 */ /* 0x010fca00078e0210 */
[----:B------:R4:W-:Y:S02]  /*03f0*/  STG.E desc[UR4][R16.64], R25 ;  /* 0x0000001910007986 */ /* 0x0009e4000c101904 */
[----:B------:R-:W5:Y:S01]  /*0400*/  LDC.64 R14, c[0x0][0x3b8] ;  /* 0x0000ee00ff0e7b82 */ /* 0x000f620000000a00 */
[----:B0-----:R-:W-:-:S04]  /*0410*/  IMAD.WIDE R18, R3, 0x4, R18 ;  /* 0x0000000403127825 */ /* 0x001fc800078e0212 */
[C---:B--2---:R-:W-:Y:S01]  /*0420*/  IMAD.IADD R24, R3.reuse, 0x1, -R4 ;  /* 0x0000000103187824 */ /* 0x044fe200078e0a04 */
[----:B------:R-:W-:Y:S01]  /*0430*/  STG.E desc[UR4][R18.64], R27 ;  /* 0x0000001b12007986 */ /* 0x000fe2000c101904 */
[----:B-1----:R-:W-:-:S04]  /*0440*/  IMAD.WIDE R20, R3, 0x4, R20 ;  /* 0x0000000403147825 */ /* 0x002fc800078e0214 */
[----:B----4-:R-:W-:Y:S01]  /*0450*/  @!P5 IMAD.IADD R25, R25, 0x1, R4 ;  /* 0x000000011919d824 */ /* 0x010fe200078e0204 */
[----:B------:R0:W-:Y:S01]  /*0460*/  STG.E desc[UR4][R20.64], R6 ;  /* 0x0000000614007986 */ /* 0x0001e2000c101904 */
[----:B---3--:R-:W-:-:S05]  /*0470*/  IMAD.WIDE R22, R3, 0x4, R22 ;  /* 0x0000000403167825 */ /* 0x008fca00078e0216 */
[----:B------:R-:W-:Y:S01]  /*0480*/  STG.E desc[UR4][R22.64], R24 ;  /* 0x0000001816007986 */ /* 0x000fe2000c101904 */
[----:B-----5:R-:W-:Y:S01]  /*0490*/  IMAD.WIDE R14, R3, 0x4, R14 ;  /* 0x00000004030e7825 */ /* 0x020fe200078e020e */
[----:B0-----:R-:W-:-:S04]  /*04a0*/  IADD3 R6, PT, PT, R4, -0x1, RZ ;  /* 0xffffffff04067810 */ /* 0x001fc80007ffe0ff */
[CC--:B------:R-:W-:Y:S01]  /*04b0*/  ISETP.NE.AND P0, PT, R29.reuse, R6.reuse, PT ;  /* 0x000000061d00720c */ /* 0x0c0fe20003f05270 */
[----:B------:R-:W-:Y:S01]  /*04c0*/  STG.E desc[UR4][R14.64], R26 ;  /* 0x0000001a0e007986 */ /* 0x000fe2000c101904 */
[CC--:B------:R-:W-:Y:S02]  /*04d0*/  ISETP.NE.AND P2, PT, R0.reuse, R6.reuse, PT ;  /* 0x000000060000720c */ /* 0x0c0fe40003f45270 */
[CC--:B------:R-:W-:Y:S01]  /*04e0*/  ISETP.NE.OR P3, PT, R29.reuse, R6.reuse, P1 ;  /* 0x000000061d00720c */ /* 0x0c0fe20000f65670 */
[----:B------:R0:W-:Y:S01]  /*04f0*/  @!P5 STG.E desc[UR4][R20.64], R27 ;  /* 0x0000001b1400d986 */ /* 0x0001e2000c101904 */
[C---:B------:R-:W-:Y:S02]  /*0500*/  ISETP.NE.OR P4, PT, R29.reuse, R6, P2 ;  /* 0x000000061d00720c */ /* 0x040fe40001785670 */
[----:B------:R-:W-:Y:S01]  /*0510*/  ISETP.NE.OR P6, PT, R29, RZ, P2 ;  /* 0x000000ff1d00720c */ /* 0x000fe200017c5670 */
[----:B------:R1:W-:Y:S04]  /*0520*/  @!P5 STG.E desc[UR4][R18.64], R28 ;  /* 0x0000001c1200d986 */ /* 0x0003e8000c101904 */
[----:B------:R2:W-:Y:S01]  /*0530*/  @!P5 STG.E desc[UR4][R16.64], R25 ;  /* 0x000000191000d986 */ /* 0x0005e2000c101904 */
[----:B------:R-:W-:-:S02]  /*0540*/  LOP3.LUT P5, RZ, R0, R29, RZ, 0xfc, !PT ;  /* 0x0000001d00ff7212 */ /* 0x000fc400078afcff */
[----:B------:R-:W-:Y:S01]  /*0550*/  @!P0 IADD3 R6, PT, PT, -R4, RZ, RZ ;  /* 0x000000ff04068210 */ /* 0x000fe20007ffe1ff */
[----:B------:R3:W-:Y:S01]  /*0560*/  @!P0 STG.E desc[UR4][R10.64], R5 ;  /* 0x000000050a008986 */ /* 0x0007e2000c101904 */
[--C-:B0-----:R-:W-:Y:S02]  /*0570*/  @!P1 IADD3 R27, PT, PT, R2, R27, -R4.reuse ;  /* 0x0000001b021b9210 */ /* 0x101fe40007ffe804 */
[-C--:B------:R-:W-:Y:S01]  /*0580*/  @!P2 IADD3 R7, PT, PT, R7, -R2.reuse, RZ ;  /* 0x800000020707a210 */ /* 0x080fe20007ffe0ff */
[----:B-1----:R-:W-:Y:S01]  /*0590*/  IMAD.IADD R18, R5, 0x1, -R4 ;  /* 0x0000000105127824 */ /* 0x002fe200078e0a04 */
[----:B------:R-:W-:Y:S01]  /*05a0*/  @!P0 LEA R19, R6, R5, 0x1 ;  /* 0x0000000506138211 */ /* 0x000fe200078e08ff */
[----:B------:R-:W-:Y:S01]  /*05b0*/  @!P1 VIADD R29, R27, 0x1 ;  /* 0x000000011b1d9836 */ /* 0x000fe20000000000 */
[----:B--2---:R-:W-:Y:S01]  /*05c0*/  @!P2 IADD3 R25, PT, PT, R3, -R2, RZ ;  /* 0x800000020319a210 */ /* 0x004fe20007ffe0ff */
[----:B------:R-:W-:Y:S01]  /*05d0*/  @!P1 VIADD R3, R27, 0x2 ;  /* 0x000000021b039836 */ /* 0x000fe20000000000 */
[----:B------:R0:W-:Y:S01]  /*05e0*/  @!P0 STG.E desc[UR4][R8.64], R18 ;  /* 0x0000001208008986 */ /* 0x0001e2000c101904 */
[----:B---3--:R-:W-:-:S02]  /*05f0*/  @!P5 IADD3 R5, PT, PT, R2, -0x1, RZ ;  /* 0xffffffff0205d810 */ /* 0x008fc40007ffe0ff */
[--C-:B------:R-:W-:Y:S01]  /*0600*/  @!P2 IMAD.IADD R6, R25, 0x1, R4.reuse ;  /* 0x000000011906a824 */ /* 0x100fe200078e0204 */
[----:B------:R0:W-:Y:S01]  /*0610*/  @!P0 STG.E desc[UR4][R14.64], R19 ;  /* 0x000000130e008986 */ /* 0x0001e2000c101904 */
[----:B------:R-:W-:Y:S01]  /*0620*/  @!P2 IADD3 R25, PT, PT, R0, R25, RZ ;  /* 0x000000190019a210 */ /* 0x000fe20007ffe0ff */
[----:B------:R-:W-:Y:S02]  /*0630*/  @!P3 IMAD.IADD R4, R2, 0x1, -R4 ;  /* 0x000000010204b824 */ /* 0x000fe400078e0a04 */
[----:B------:R0:W-:Y:S04]  /*0640*/  @!P1 STG.E desc[UR4][R20.64], R27 ;  /* 0x0000001b14009986 */ /* 0x0001e8000c101904 */
        /* <DEDUP_REMOVED lines=8> */
[----:B------:R0:W-:Y:S02]  /*06d0*/  @!P4 STG.E desc[UR4][R10.64], RZ ;  /* 0x000000ff0a00c986 */ /* 0x0001e4000c101904 */
.L_x_1:
[----:B------:R-:W-:Y:S05]  /*06e0*/  BSYNC.RECONVERGENT B0 ;  /* 0x0000000000007941 */ /* 0x000fea0003800200 */
.L_x_0:
[----:B------:R-:W-:Y:S06]  /*06f0*/  BAR.SYNC.DEFER_BLOCKING 0x0 ;  /* 0x0000000000007b1d */ /* 0x000fec0000010000 */
[----:B------:R-:W-:Y:S05]  /*0700*/  EXIT ;  /* 0x000000000000794d */ /* 0x000fea0003800000 */
.L_x_2:
[----:B------:R-:W-:-:S00]  /*0710*/  BRA `(.L_x_2) ;  /* 0xfffffffc00fc7947 */ /* 0x000fc0000383ffff */
[----:B------:R-:W-:-:S00]  /*0720*/  NOP ;  /* 0x0000000000007918 */ /* 0x000fc00000000000 */
        /* <DEDUP_REMOVED lines=13> */
.L_x_57:


//--------------------- .text._Z7LaplacePdS_iiiPiS0_S0_S0_S0_S0_S0_S0_d --------------------------
	.section	.text._Z7LaplacePdS_iiiPiS0_S0_S0_S0_S0_S0_S0_d,"ax",@progbits
	.align	128
        .global         _Z7LaplacePdS_iiiPiS0_S0_S0_S0_S0_S0_S0_d
        .type           _Z7LaplacePdS_iiiPiS0_S0_S0_S0_S0_S0_S0_d,@function
        .size           _Z7LaplacePdS_iiiPiS0_S0_S0_S0_S0_S0_S0_d,(.L_x_55 - _Z7LaplacePdS_iiiPiS0_S0_S0_S0_S0_S0_S0_d)
        .other          _Z7LaplacePdS_iiiPiS0_S0_S0_S0_S0_S0_S0_d,@"STO_CUDA_ENTRY STV_DEFAULT"
_Z7LaplacePdS_iiiPiS0_S0_S0_S0_S0_S0_S0_d:
.text._Z7LaplacePdS_iiiPiS0_S0_S0_S0_S0_S0_S0_d:
[----:B------:R-:W-:Y:S01]  /*0000*/  LDC R1, c[0x0][0x37c] ;  /* 0x0000df00ff017b82 */ /* 0x000fe20000000800 */
[----:B------:R-:W0:Y:S07]  /*0010*/  S2R R3, SR_TID.X ;  /* 0x0000000000037919 */ /* 0x000e2e0000002100 */
[----:B------:R-:W0:Y:S01]  /*0020*/  S2UR UR4, SR_CTAID.X ;  /* 0x00000000000479c3 */ /* 0x000e220000002500 */
[----:B------:R-:W1:Y:S01]  /*0030*/  LDCU UR5, c[0x0][0x394] ;  /* 0x00007280ff0577ac */ /* 0x000e620008000800 */
[----:B------:R-:W-:Y:S06]  /*0040*/  BSSY.RECONVERGENT B0, `(.L_x_3) ;  /* 0x0000066000007945 */ /* 0x000fec0003800200 */
[----:B------:R-:W0:Y:S02]  /*0050*/  LDC R0, c[0x0][0x360] ;  /* 0x0000d800ff007b82 */ /* 0x000e240000000800 */
[----:B0-----:R-:W-:-:S05]  /*0060*/  IMAD R0, R0, UR4, R3 ;  /* 0x0000000400007c24 */ /* 0x001fca000f8e0203 */
[----:B-1----:R-:W-:-:S13]  /*0070*/  ISETP.GE.AND P0, PT, R0, UR5, PT ;  /* 0x0000000500007c0c */ /* 0x002fda000bf06270 */
[----:B------:R-:W-:Y:S05]  /*0080*/  @P0 BRA `(.L_x_4) ;  /* 0x0000000400840947 */ /* 0x000fea0003800000 */
[----:B------:R-:W0:Y:S01]  /*0090*/  LDCU UR4, c[0x0][0x390] ;  /* 0x00007200ff0477ac */ /* 0x000e220008000800 */
[----:B------:R-:W1:Y:S01]  /*00a0*/  LDC.64 R20, c[0x0][0x358] ;  /* 0x0000d600ff147b82 */ /* 0x000e620000000a00 */
[----:B0-----:R-:W-:-:S09]  /*00b0*/  UISETP.GE.AND UP0, UPT, UR4, URZ, UPT ;  /* 0x000000ff0400728c */ /* 0x001fd2000bf06270 */
[----:B------:R-:W-:Y:S05]  /*00c0*/  BRA.U !UP0, `(.L_x_5) ;  /* 0x0000000508607547 */ /* 0x000fea000b800000 */
[----:B------:R-:W0:Y:S01]  /*00d0*/  LDC.64 R22, c[0x0][0x3a8] ;  /* 0x0000ea00ff167b82 */ /* 0x000e220000000a00 */
[C---:B-1----:R-:W-:Y:S02]  /*00e0*/  R2UR UR6, R20.reuse ;  /* 0x00000000140672ca */ /* 0x042fe400000e0000 */
[C---:B------:R-:W-:Y:S02]  /*00f0*/  R2UR UR7, R21.reuse ;  /* 0x00000000150772ca */ /* 0x040fe400000e0000 */
[C---:B------:R-:W-:Y:S02]  /*0100*/  R2UR UR10, R20.reuse ;  /* 0x00000000140a72ca */ /* 0x040fe400000e0000 */
[C---:B------:R-:W-:Y:S01]  /*0110*/  R2UR UR11, R21.reuse ;  /* 0x00000000150b72ca */ /* 0x040fe200000e0000 */
[----:B------:R-:W1:Y:S01]  /*0120*/  LDC.64 R24, c[0x0][0x3b8] ;  /* 0x0000ee00ff187b82 */ /* 0x000e620000000a00 */
[----:B------:R-:W-:Y:S02]  /*0130*/  R2UR UR4, R20 ;  /* 0x00000000140472ca */ /* 0x000fe400000e0000 */
[----:B------:R-:W-:-:S02]  /*0140*/  R2UR UR5, R21 ;  /* 0x00000000150572ca */ /* 0x000fc400000e0000 */
[C---:B------:R-:W-:Y:S02]  /*0150*/  R2UR UR8, R20.reuse ;  /* 0x00000000140872ca */ /* 0x040fe400000e0000 */
[C---:B------:R-:W-:Y:S01]  /*0160*/  R2UR UR9, R21.reuse ;  /* 0x00000000150972ca */ /* 0x040fe200000e0000 */
[----:B------:R-:W2:Y:S01]  /*0170*/  LDC.64 R10, c[0x0][0x3a0] ;  /* 0x0000e800ff0a7b82 */ /* 0x000ea20000000a00 */
[----:B------:R-:W-:Y:S02]  /*0180*/  R2UR UR12, R20 ;  /* 0x00000000140c72ca */ /* 0x000fe400000e0000 */
[----:B------:R-:W-:-:S05]  /*0190*/  R2UR UR13, R21 ;  /* 0x00000000150d72ca */ /* 0x000fca00000e0000 */
[----:B------:R-:W3:Y:S01]  /*01a0*/  LDC.64 R12, c[0x0][0x3b0] ;  /* 0x0000ec00ff0c7b82 */ /* 0x000ee20000000a00 */
[----:B0-----:R-:W-:-:S06]  /*01b0*/  IMAD.WIDE R22, R0, 0x4, R22 ;  /* 0x0000000400167825 */ /* 0x001fcc00078e0216 */
[----:B------:R-:W4:Y:S01]  /*01c0*/  LDG.E R23, desc[UR6][R22.64] ;  /* 0x0000000616177981 */ /* 0x000f22000c1e1900 */
[----:B------:R-:W0:Y:S01]  /*01d0*/  LDC.64 R8, c[0x0][0x3c8] ;  /* 0x0000f200ff087b82 */ /* 0x000e220000000a00 */
[----:B-1----:R-:W-:-:S06]  /*01e0*/  IMAD.WIDE R24, R0, 0x4, R24 ;  /* 0x0000000400187825 */ /* 0x002fcc00078e0218 */
[----:B------:R-:W5:Y:S01]  /*01f0*/  LDG.E R25, desc[UR10][R24.64] ;  /* 0x0000000a18197981 */ /* 0x000f62000c1e1900 */
[----:B------:R-:W1:Y:S01]  /*0200*/  LDC.64 R4, c[0x0][0x3c0] ;  /* 0x0000f000ff047b82 */ /* 0x000e620000000a00 */
[----:B--2---:R-:W-:-:S06]  /*0210*/  IMAD.WIDE R10, R0, 0x4, R10 ;  /* 0x00000004000a7825 */ /* 0x004fcc00078e020a */
[----:B------:R-:W2:Y:S01]  /*0220*/  LDG.E R11, desc[UR4][R10.64] ;  /* 0x000000040a0b7981 */ /* 0x000ea2000c1e1900 */
[----:B------:R-:W1:Y:S01]  /*0230*/  LDC.64 R6, c[0x0][0x3d8] ;  /* 0x0000f600ff067b82 */ /* 0x000e620000000a00 */
[----:B---3--:R-:W-:-:S06]  /*0240*/  IMAD.WIDE R12, R0, 0x4, R12 ;  /* 0x00000004000c7825 */ /* 0x008fcc00078e020c */
[----:B------:R-:W3:Y:S01]  /*0250*/  LDG.E R13, desc[UR8][R12.64] ;  /* 0x000000080c0d7981 */ /* 0x000ee2000c1e1900 */
[----:B------:R-:W1:Y:S01]  /*0260*/  LDC.64 R2, c[0x0][0x3d0] ;  /* 0x0000f400ff027b82 */ /* 0x000e620000000a00 */
[----:B0-----:R-:W-:-:S06]  /*0270*/  IMAD.WIDE R14, R0, 0x4, R8 ;  /* 0x00000004000e7825 */ /* 0x001fcc00078e0208 */
[----:B------:R-:W3:Y:S01]  /*0280*/  LDG.E R15, desc[UR12][R14.64] ;  /* 0x0000000c0e0f7981 */ /* 0x000ee2000c1e1900 */
[----:B-1----:R-:W-:-:S05]  /*0290*/  IMAD.WIDE R4, R0, 0x4, R4 ;  /* 0x0000000400047825 */ /* 0x002fca00078e0204 */
[----:B------:R-:W3:Y:S01]  /*02a0*/  LDG.E R17, desc[UR4][R4.64] ;  /* 0x0000000404117981 */ /* 0x000ee2000c1e1900 */
[----:B------:R-:W-:-:S06]  /*02b0*/  IMAD.WIDE R18, R0, 0x4, R6 ;  /* 0x0000000400127825 */ /* 0x000fcc00078e0206 */
[----:B------:R-:W3:Y:S01]  /*02c0*/  LDG.E R19, desc[UR8][R18.64] ;  /* 0x0000000812137981 */ /* 0x000ee2000c1e1900 */
[----:B------:R-:W-:Y:S02]  /*02d0*/  IMAD.WIDE R6, R0, 0x4, R2 ;  /* 0x0000000400067825 */ /* 0x000fe400078e0202 */
[----:B------:R-:W4:Y:S03]  /*02e0*/  LDC.64 R2, c[0x0][0x380] ;  /* 0x0000e000ff027b82 */ /* 0x000f260000000a00 */
[----:B------:R-:W3:Y:S01]  /*02f0*/  LDG.E R9, desc[UR6][R6.64] ;  /* 0x0000000606097981 */ /* 0x000ee2000c1e1900 */
[----:B----4-:R-:W-:-:S05]  /*0300*/  IMAD.WIDE R22, R23, 0x8, R2 ;  /* 0x0000000817167825 */ /* 0x010fca00078e0202 */
[----:B------:R0:W4:Y:S01]  /*0310*/  LDG.E.64 R4, desc[UR8][R22.64] ;  /* 0x0000000816047981 */ /* 0x000122000c1e1b00 */
[----:B-----5:R-:W-:-:S05]  /*0320*/  IMAD.WIDE R24, R25, 0x8, R2 ;  /* 0x0000000819187825 */ /* 0x020fca00078e0202 */
[----:B------:R1:W4:Y:S01]  /*0330*/  LDG.E.64 R6, desc[UR10][R24.64] ;  /* 0x0000000a18067981 */ /* 0x000322000c1e1b00 */
[----:B--2---:R-:W-:-:S06]  /*0340*/  IMAD.WIDE R10, R11, 0x8, R2 ;  /* 0x000000080b0a7825 */ /* 0x004fcc00078e0202 */
[----:B------:R-:W2:Y:S01]  /*0350*/  LDG.E.64 R10, desc[UR4][R10.64] ;  /* 0x000000040a0a7981 */ /* 0x000ea2000c1e1b00 */
[----:B---3--:R-:W-:-:S06]  /*0360*/  IMAD.WIDE R12, R13, 0x8, R2 ;  /* 0x000000080d0c7825 */ /* 0x008fcc00078e0202 */
[----:B------:R-:W2:Y:S01]  /*0370*/  LDG.E.64 R12, desc[UR6][R12.64] ;  /* 0x000000060c0c7981 */ /* 0x000ea2000c1e1b00 */
[----:B------:R-:W-:-:S06]  /*0380*/  IMAD.WIDE R14, R15, 0x8, R2 ;  /* 0x000000080f0e7825 */ /* 0x000fcc00078e0202 */
[----:B------:R-:W3:Y:S01]  /*0390*/  LDG.E.64 R14, desc[UR12][R14.64] ;  /* 0x0000000c0e0e7981 */ /* 0x000ee2000c1e1b00 */
[----:B------:R-:W-:-:S04]  /*03a0*/  IMAD.WIDE R26, R17, 0x8, R2 ;  /* 0x00000008111a7825 */ /* 0x000fc800078e0202 */
[--C-:B------:R-:W-:Y:S02]  /*03b0*/  IMAD.WIDE R16, R19, 0x8, R2.reuse ;  /* 0x0000000813107825 */ /* 0x100fe400078e0202 */
[----:B------:R-:W5:Y:S04]  /*03c0*/  LDG.E.64 R18, desc[UR8][R26.64] ;  /* 0x000000081a127981 */ /* 0x000f68000c1e1b00 */
[----:B------:R-:W5:Y:S01]  /*03d0*/  LDG.E.64 R16, desc[UR10][R16.64] ;  /* 0x0000000a10107981 */ /* 0x000f62000c1e1b00 */
[--C-:B0-----:R-:W-:Y:S02]  /*03e0*/  IMAD.WIDE R22, R9, 0x8, R2.reuse ;  /* 0x0000000809167825 */ /* 0x101fe400078e0202 */
[----:B------:R-:W0:Y:S04]  /*03f0*/  LDC.64 R8, c[0x0][0x3e0] ;  /* 0x0000f800ff087b82 */ /* 0x000e280000000a00 */
[----:B------:R-:W5:Y:S01]  /*0400*/  LDG.E.64 R22, desc[UR4][R22.64] ;  /* 0x0000000416167981 */ /* 0x000f62000c1e1b00 */
[----:B------:R-:W-:-:S06]  /*0410*/  IMAD.WIDE R2, R0, 0x8, R2 ;  /* 0x0000000800027825 */ /* 0x000fcc00078e0202 */
[----:B------:R-:W5:Y:S01]  /*0420*/  LDG.E.64 R2, desc[UR4][R2.64] ;  /* 0x0000000402027981 */ /* 0x000f62000c1e1b00 */
[----:B0-----:R-:W-:-:S06]  /*0430*/  DMUL R8, R8, R8 ;  /* 0x0000000808087228 */ /* 0x001fcc0000000000 */
[----:B-1----:R-:W0:Y:S01]  /*0440*/  MUFU.RCP64H R25, R9 ;  /* 0x0000000900197308 */ /* 0x002e220000001800 */
[----:B------:R-:W-:Y:S01]  /*0450*/  IMAD.MOV.U32 R24, RZ, RZ, 0x1 ;  /* 0x00000001ff187424 */ /* 0x000fe200078e00ff */
[----:B------:R-:W-:Y:S01]  /*0460*/  BSSY.RECONVERGENT B1, `(.L_x_6) ;  /* 0x0000018000017945 */ /* 0x000fe20003800200 */
[----:B----4-:R-:W-:-:S04]  /*0470*/  DADD R4, R4, R6 ;  /* 0x0000000004047229 */ /* 0x010fc80000000006 */
[----:B0-----:R-:W-:Y:S02]  /*0480*/  DFMA R6, -R8, R24, 1 ;  /* 0x3ff000000806742b */ /* 0x001fe40000000118 */
[----:B--2---:R-:W-:Y:S02]  /*0490*/  DADD R10, R10, R12 ;  /* 0x000000000a0a7229 */ /* 0x004fe4000000000c */
[----:B---3--:R-:W-:-:S04]  /*04a0*/  DADD R4, R4, R14 ;  /* 0x0000000004047229 */ /* 0x008fc8000000000e */
[----:B------:R-:W-:Y:S02]  /*04b0*/  DFMA R6, R6, R6, R6 ;  /* 0x000000060606722b */ /* 0x000fe40000000006 */
[----:B-----5:R-:W-:Y:S02]  /*04c0*/  DADD R10, R10, R18 ;  /* 0x000000000a0a7229 */ /* 0x020fe40000000012 */
[----:B------:R-:W-:-:S04]  /*04d0*/  DADD R4, R4, R16 ;  /* 0x0000000004047229 */ /* 0x000fc80000000010 */
[----:B------:R-:W-:Y:S02]  /*04e0*/  DFMA R6, R24, R6, R24 ;  /* 0x000000061806722b */ /* 0x000fe40000000018 */
[----:B------:R-:W-:Y:S02]  /*04f0*/  DADD R10, R10, R22 ;  /* 0x000000000a0a7229 */ /* 0x000fe40000000016 */
[----:B------:R-:W-:-:S04]  /*0500*/  DMUL R4, R4, 0.25 ;  /* 0x3fd0000004047828 */ /* 0x000fc80000000000 */
[----:B------:R-:W-:-:S04]  /*0510*/  DFMA R12, -R8, R6, 1 ;  /* 0x3ff00000080c742b */ /* 0x000fc80000000106 */
[----:B------:R-:W-:-:S04]  /*0520*/  DFMA R4, R10, 0.5, R4 ;  /* 0x3fe000000a04782b */ /* 0x000fc80000000004 */
[----:B------:R-:W-:-:S04]  /*0530*/  DFMA R12, R6, R12, R6 ;  /* 0x0000000c060c722b */ /* 0x000fc80000000006 */
[----:B------:R-:W-:-:S08]  /*0540*/  DFMA R4, R2, -3, R4 ;  /* 0xc00800000204782b */ /* 0x000fd00000000004 */
[----:B------:R-:W-:-:S08]  /*0550*/  DMUL R2, R4, R12 ;  /* 0x0000000c04027228 */ /* 0x000fd00000000000 */
[----:B------:R-:W-:-:S08]  /*0560*/  DFMA R6, -R8, R2, R4 ;  /* 0x000000020806722b */ /* 0x000fd00000000104 */
[----:B------:R-:W-:Y:S01]  /*0570*/  DFMA R2, R12, R6, R2 ;  /* 0x000000060c02722b */ /* 0x000fe20000000002 */
[----:B------:R-:W-:-:S09]  /*0580*/  FSETP.GEU.AND P1, PT, |R5|, 6.5827683646048100446e-37, PT ;  /* 0x036000000500780b */ /* 0x000fd20003f2e200 */
[----:B------:R-:W-:-:S05]  /*0590*/  FFMA R6, RZ, R9, R3 ;  /* 0x00000009ff067223 */ /* 0x000fca0000000003 */
[----:B------:R-:W-:-:S13]  /*05a0*/  FSETP.GT.AND P0, PT, |R6|, 1.469367938527859385e-39, PT ;  /* 0x001000000600780b */ /* 0x000fda0003f04200 */
[----:B------:R-:W-:Y:S05]  /*05b0*/  @P0 BRA P1, `(.L_x_7) ;  /* 0x0000000000080947 */ /* 0x000fea0000800000 */
[----:B------:R-:W-:-:S07]  /*05c0*/  MOV R10, 0x5e0 ;  /* 0x000005e0000a7802 */ /* 0x000fce0000000f00 */
[----:B------:R-:W-:Y:S05]  /*05d0*/  CALL.REL.NOINC `($__internal_0_$__cuda_sm20_div_rn_f64_full) ;  /* 0x00000000003c7944 */ /* 0x000fea0003c00000 */
.L_x_7:
[----:B------:R-:W-:Y:S05]  /*05e0*/  BSYNC.RECONVERGENT B1 ;  /* 0x0000000000017941 */ /* 0x000fea0003800200 */
.L_x_6:
[----:B------:R-:W0:Y:S01]  /*05f0*/  LDC.64 R4, c[0x0][0x388] ;  /* 0x0000e200ff047b82 */ /* 0x000e220000000a00 */
[----:B------:R-:W-:Y:S02]  /*0600*/  R2UR UR4, R20 ;  /* 0x00000000140472ca */ /* 0x000fe400000e0000 */
[----:B------:R-:W-:Y:S01]  /*0610*/  R2UR UR5, R21 ;  /* 0x00000000150572ca */ /* 0x000fe200000e0000 */
[----:B0-----:R-:W-:-:S12]  /*0620*/  IMAD.WIDE R4, R0, 0x8, R4 ;  /* 0x0000000800047825 */ /* 0x001fd800078e0204 */
[----:B------:R0:W-:Y:S01]  /*0630*/  STG.E.64 desc[UR4][R4.64], R2 ;  /* 0x0000000204007986 */ /* 0x0001e2000c101b04 */
[----:B------:R-:W-:Y:S05]  /*0640*/  BRA `(.L_x_4) ;  /* 0x0000000000147947 */ /* 0x000fea0003800000 */
.L_x_5:
[----:B------:R-:W0:Y:S01]  /*0650*/  LDC.64 R2, c[0x0][0x388] ;  /* 0x0000e200ff027b82 */ /* 0x000e220000000a00 */
[----:B-1----:R-:W-:Y:S02]  /*0660*/  R2UR UR4, R20 ;  /* 0x00000000140472ca */ /* 0x002fe400000e0000 */
[----:B------:R-:W-:Y:S01]  /*0670*/  R2UR UR5, R21 ;  /* 0x00000000150572ca */ /* 0x000fe200000e0000 */
[----:B0-----:R-:W-:-:S12]  /*0680*/  IMAD.WIDE R2, R0, 0x8, R2 ;  /* 0x0000000800027825 */ /* 0x001fd800078e0202 */
[----:B------:R1:W-:Y:S02]  /*0690*/  STG.E.64 desc[UR4][R2.64], RZ ;  /* 0x000000ff02007986 */ /* 0x0003e4000c101b04 */
.L_x_4:
[----:B------:R-:W-:Y:S05]  /*06a0*/  BSYNC.RECONVERGENT B0 ;  /* 0x0000000000007941 */ /* 0x000fea0003800200 */
.L_x_3:
[----:B------:R-:W-:Y:S06]  /*06b0*/  BAR.SYNC.DEFER_BLOCKING 0x0 ;  /* 0x0000000000007b1d */ /* 0x000fec0000010000 */
[----:B------:R-:W-:Y:S05]  /*06c0*/  EXIT ;  /* 0x000000000000794d */ /* 0x000fea0003800000 */
        .weak           $__internal_0_$__cuda_sm20_div_rn_f64_full
        .type           $__internal_0_$__cuda_sm20_div_rn_f64_full,@function
        .size           $__internal_0_$__cuda_sm20_div_rn_f64_full,(.L_x_55 - $__internal_0_$__cuda_sm20_div_rn_f64_full)
$__internal_0_$__cuda_sm20_div_rn_f64_full:
[C---:B------:R-:W-:Y:S01]  /*06d0*/  FSETP.GEU.AND P0, PT, |R9|.reuse, 1.469367938527859385e-39, PT ;  /* 0x001000000900780b */ /* 0x040fe20003f0e200 */
[--C-:B------:R-:W-:Y:S01]  /*06e0*/  IMAD.MOV.U32 R6, RZ, RZ, R8.reuse ;  /* 0x000000ffff067224 */ /* 0x100fe200078e0008 */
[----:B------:R-:W-:Y:S01]  /*06f0*/  LOP3.LUT R2, R9, 0x800fffff, RZ, 0xc0, !PT ;  /* 0x800fffff09027812 */ /* 0x000fe200078ec0ff */
[----:B------:R-:W-:Y:S01]  /*0700*/  IMAD.MOV.U32 R7, RZ, RZ, R9 ;  /* 0x000000ffff077224 */ /* 0x000fe200078e0009 */
[C---:B------:R-:W-:Y:S01]  /*0710*/  FSETP.GEU.AND P2, PT, |R5|.reuse, 1.469367938527859385e-39, PT ;  /* 0x001000000500780b */ /* 0x040fe20003f4e200 */
[----:B------:R-:W-:Y:S01]  /*0720*/  IMAD.MOV.U32 R16, RZ, RZ, 0x1 ;  /* 0x00000001ff107424 */ /* 0x000fe200078e00ff */
[----:B------:R-:W-:Y:S01]  /*0730*/  LOP3.LUT R3, R2, 0x3ff00000, RZ, 0xfc, !PT ;  /* 0x3ff0000002037812 */ /* 0x000fe200078efcff */
[----:B------:R-:W-:Y:S01]  /*0740*/  IMAD.MOV.U32 R2, RZ, RZ, R8 ;  /* 0x000000ffff027224 */ /* 0x000fe200078e0008 */
[----:B------:R-:W-:Y:S01]  /*0750*/  LOP3.LUT R11, R5, 0x7ff00000, RZ, 0xc0, !PT ;  /* 0x7ff00000050b7812 */ /* 0x000fe200078ec0ff */
[----:B------:R-:W-:Y:S01]  /*0760*/  BSSY.RECONVERGENT B2, `(.L_x_8) ;  /* 0x0000051000027945 */ /* 0x000fe20003800200 */
[----:B------:R-:W-:-:S03]  /*0770*/  LOP3.LUT R14, R9, 0x7ff00000, RZ, 0xc0, !PT ;  /* 0x7ff00000090e7812 */ /* 0x000fc600078ec0ff */
[----:B------:R-:W-:Y:S01]  /*0780*/  @!P0 DMUL R2, R6, 8.98846567431157953865e+307 ;  /* 0x7fe0000006028828 */ /* 0x000fe20000000000 */
[----:B------:R-:W-:-:S03]  /*0790*/  ISETP.GE.U32.AND P1, PT, R11, R14, PT ;  /* 0x0000000e0b00720c */ /* 0x000fc60003f26070 */
[----:B------:R-:W-:Y:S02]  /*07a0*/  @!P2 LOP3.LUT R8, R7, 0x7ff00000, RZ, 0xc0, !PT ;  /* 0x7ff000000708a812 */ /* 0x000fe400078ec0ff */
[----:B------:R-:W0:Y:S02]  /*07b0*/  MUFU.RCP64H R17, R3 ;  /* 0x0000000300117308 */ /* 0x000e240000001800 */
[----:B------:R-:W-:Y:S01]  /*07c0*/  @!P2 ISETP.GE.U32.AND P3, PT, R11, R8, PT ;  /* 0x000000080b00a20c */ /* 0x000fe20003f66070 */
[----:B------:R-:W-:Y:S01]  /*07d0*/  IMAD.MOV.U32 R8, RZ, RZ, R4 ;  /* 0x000000ffff087224 */ /* 0x000fe200078e0004 */
[----:B0-----:R-:W-:-:S08]  /*07e0*/  DFMA R12, R16, -R2, 1 ;  /* 0x3ff00000100c742b */ /* 0x001fd00000000802 */
[----:B------:R-:W-:Y:S01]  /*07f0*/  DFMA R18, R12, R12, R12 ;  /* 0x0000000c0c12722b */ /* 0x000fe2000000000c */
[----:B------:R-:W-:-:S05]  /*0800*/  IMAD.MOV.U32 R12, RZ, RZ, 0x1ca00000 ;  /* 0x1ca00000ff0c7424 */ /* 0x000fca00078e00ff */
[C---:B------:R-:W-:Y:S02]  /*0810*/  @!P2 SEL R13, R12.reuse, 0x63400000, !P3 ;  /* 0x634000000c0da807 */ /* 0x040fe40005800000 */
[----:B------:R-:W-:Y:S01]  /*0820*/  DFMA R16, R16, R18, R16 ;  /* 0x000000121010722b */ /* 0x000fe20000000010 */
[----:B------:R-:W-:Y:S01]  /*0830*/  SEL R9, R12, 0x63400000, !P1 ;  /* 0x634000000c097807 */ /* 0x000fe20004800000 */
[----:B------:R-:W-:Y:S01]  /*0840*/  @!P2 IMAD.MOV.U32 R18, RZ, RZ, RZ ;  /* 0x000000ffff12a224 */ /* 0x000fe200078e00ff */
[--C-:B------:R-:W-:Y:S02]  /*0850*/  @!P2 LOP3.LUT R13, R13, 0x80000000, R5.reuse, 0xf8, !PT ;  /* 0x800000000d0da812 */ /* 0x100fe400078ef805 */
[----:B------:R-:W-:Y:S02]  /*0860*/  LOP3.LUT R9, R9, 0x800fffff, R5, 0xf8, !PT ;  /* 0x800fffff09097812 */ /* 0x000fe400078ef805 */
[----:B------:R-:W-:Y:S01]  /*0870*/  @!P2 LOP3.LUT R19, R13, 0x100000, RZ, 0xfc, !PT ;  /* 0x001000000d13a812 */ /* 0x000fe200078efcff */
[----:B------:R-:W-:-:S05]  /*0880*/  DFMA R22, R16, -R2, 1 ;  /* 0x3ff000001016742b */ /* 0x000fca0000000802 */
[----:B------:R-:W-:-:S03]  /*0890*/  @!P2 DFMA R8, R8, 2, -R18 ;  /* 0x400000000808a82b */ /* 0x000fc60000000812 */
[----:B------:R-:W-:Y:S01]  /*08a0*/  DFMA R16, R16, R22, R16 ;  /* 0x000000161010722b */ /* 0x000fe20000000010 */
[----:B------:R-:W-:Y:S02]  /*08b0*/  IMAD.MOV.U32 R23, RZ, RZ, R11 ;  /* 0x000000ffff177224 */ /* 0x000fe400078e000b */
[----:B------:R-:W-:Y:S01]  /*08c0*/  IMAD.MOV.U32 R22, RZ, RZ, R14 ;  /* 0x000000ffff167224 */ /* 0x000fe200078e000e */
[----:B------:R-:W-:-:S03]  /*08d0*/  @!P0 LOP3.LUT R22, R3, 0x7ff00000, RZ, 0xc0, !PT ;  /* 0x7ff0000003168812 */ /* 0x000fc600078ec0ff */
[----:B------:R-:W-:Y:S01]  /*08e0*/  @!P2 LOP3.LUT R23, R9, 0x7ff00000, RZ, 0xc0, !PT ;  /* 0x7ff000000917a812 */ /* 0x000fe200078ec0ff */
[----:B------:R-:W-:Y:S01]  /*08f0*/  DMUL R18, R16, R8 ;  /* 0x0000000810127228 */ /* 0x000fe20000000000 */
[----:B------:R-:W-:-:S03]  /*0900*/  VIADD R24, R22, 0xffffffff ;  /* 0xffffffff16187836 */ /* 0x000fc60000000000 */
[----:B------:R-:W-:-:S04]  /*0910*/  VIADD R13, R23, 0xffffffff ;  /* 0xffffffff170d7836 */ /* 0x000fc80000000000 */
[----:B------:R-:W-:Y:S01]  /*0920*/  DFMA R14, R18, -R2, R8 ;  /* 0x80000002120e722b */ /* 0x000fe20000000008 */
[----:B------:R-:W-:-:S04]  /*0930*/  ISETP.GT.U32.AND P0, PT, R13, 0x7feffffe, PT ;  /* 0x7feffffe0d00780c */ /* 0x000fc80003f04070 */
[----:B------:R-:W-:-:S03]  /*0940*/  ISETP.GT.U32.OR P0, PT, R24, 0x7feffffe, P0 ;  /* 0x7feffffe1800780c */ /* 0x000fc60000704470 */
[----:B------:R-:W-:-:S10]  /*0950*/  DFMA R14, R16, R14, R18 ;  /* 0x0000000e100e722b */ /* 0x000fd40000000012 */
[----:B------:R-:W-:Y:S05]  /*0960*/  @P0 BRA `(.L_x_9) ;  /* 0x00000000006c0947 */ /* 0x000fea0003800000 */
[----:B------:R-:W-:-:S04]  /*0970*/  LOP3.LUT R16, R7, 0x7ff00000, RZ, 0xc0, !PT ;  /* 0x7ff0000007107812 */ /* 0x000fc800078ec0ff */
[CC--:B------:R-:W-:Y:S02]  /*0980*/  VIADDMNMX R4, R11.reuse, -R16.reuse, 0xb9600000, !PT ;  /* 0xb96000000b047446 */ /* 0x0c0fe40007800910 */
[----:B------:R-:W-:Y:S02]  /*0990*/  ISETP.GE.U32.AND P0, PT, R11, R16, PT ;  /* 0x000000100b00720c */ /* 0x000fe40003f06070 */
[----:B------:R-:W-:Y:S02]  /*09a0*/  VIMNMX R4, PT, PT, R4, 0x46a00000, PT ;  /* 0x46a0000004047848 */ /* 0x000fe40003fe0100 */
[----:B------:R-:W-:-:S05]  /*09b0*/  SEL R11, R12, 0x63400000, !P0 ;  /* 0x634000000c0b7807 */ /* 0x000fca0004000000 */
[----:B------:R-:W-:Y:S02]  /*09c0*/  IMAD.IADD R11, R4, 0x1, -R11 ;  /* 0x00000001040b7824 */ /* 0x000fe400078e0a0b */
[----:B------:R-:W-:Y:S02]  /*09d0*/  IMAD.MOV.U32 R4, RZ, RZ, RZ ;  /* 0x000000ffff047224 */ /* 0x000fe400078e00ff */
[----:B------:R-:W-:-:S06]  /*09e0*/  VIADD R5, R11, 0x7fe00000 ;  /* 0x7fe000000b057836 */ /* 0x000fcc0000000000 */
[----:B------:R-:W-:-:S10]  /*09f0*/  DMUL R12, R14, R4 ;  /* 0x000000040e0c7228 */ /* 0x000fd40000000000 */
[----:B------:R-:W-:-:S13]  /*0a00*/  FSETP.GTU.AND P0, PT, |R13|, 1.469367938527859385e-39, PT ;  /* 0x001000000d00780b */ /* 0x000fda0003f0c200 */
[----:B------:R-:W-:Y:S05]  /*0a10*/  @P0 BRA `(.L_x_10) ;  /* 0x0000000000940947 */ /* 0x000fea0003800000 */
[----:B------:R-:W-:Y:S01]  /*0a20*/  DFMA R2, R14, -R2, R8 ;  /* 0x800000020e02722b */ /* 0x000fe20000000008 */
[----:B------:R-:W-:-:S09]  /*0a30*/  IMAD.MOV.U32 R4, RZ, RZ, RZ ;  /* 0x000000ffff047224 */ /* 0x000fd200078e00ff */
[C---:B------:R-:W-:Y:S02]  /*0a40*/  FSETP.NEU.AND P0, PT, R3.reuse, RZ, PT ;  /* 0x000000ff0300720b */ /* 0x040fe40003f0d000 */
[----:B------:R-:W-:-:S04]  /*0a50*/  LOP3.LUT R7, R3, 0x80000000, R7, 0x48, !PT ;  /* 0x8000000003077812 */ /* 0x000fc800078e4807 */
[----:B------:R-:W-:-:S07]  /*0a60*/  LOP3.LUT R5, R7, R5, RZ, 0xfc, !PT ;  /* 0x0000000507057212 */ /* 0x000fce00078efcff */
[----:B------:R-:W-:Y:S05]  /*0a70*/  @!P0 BRA `(.L_x_10) ;  /* 0x00000000007c8947 */ /* 0x000fea0003800000 */
[----:B------:R-:W-:Y:S01]  /*0a80*/  IMAD.MOV R3, RZ, RZ, -R11 ;  /* 0x000000ffff037224 */ /* 0x000fe200078e0a0b */
[----:B------:R-:W-:Y:S01]  /*0a90*/  DMUL.RP R4, R14, R4 ;  /* 0x000000040e047228 */ /* 0x000fe20000008000 */
[----:B------:R-:W-:Y:S01]  /*0aa0*/  IMAD.MOV.U32 R2, RZ, RZ, RZ ;  /* 0x000000ffff027224 */ /* 0x000fe200078e00ff */
[----:B------:R-:W-:-:S05]  /*0ab0*/  IADD3 R11, PT, PT, -R11, -0x43300000, RZ ;  /* 0xbcd000000b0b7810 */ /* 0x000fca0007ffe1ff */
[----:B------:R-:W-:-:S03]  /*0ac0*/  DFMA R2, R12, -R2, R14 ;  /* 0x800000020c02722b */ /* 0x000fc6000000000e */
[----:B------:R-:W-:-:S07]  /*0ad0*/  LOP3.LUT R7, R5, R7, RZ, 0x3c, !PT ;  /* 0x0000000705077212 */ /* 0x000fce00078e3cff */
[----:B------:R-:W-:-:S04]  /*0ae0*/  FSETP.NEU.AND P0, PT, |R3|, R11, PT ;  /* 0x0000000b0300720b */ /* 0x000fc80003f0d200 */
[----:B------:R-:W-:Y:S02]  /*0af0*/  FSEL R12, R4, R12, !P0 ;  /* 0x0000000c040c7208 */ /* 0x000fe40004000000 */
[----:B------:R-:W-:Y:S01]  /*0b00*/  FSEL R13, R7, R13, !P0 ;  /* 0x0000000d070d7208 */ /* 0x000fe20004000000 */
[----:B------:R-:W-:Y:S06]  /*0b10*/  BRA `(.L_x_10) ;  /* 0x0000000000547947 */ /* 0x000fec0003800000 */
.L_x_9:
[----:B------:R-:W-:-:S14]  /*0b20*/  DSETP.NAN.AND P0, PT, R4, R4, PT ;  /* 0x000000040400722a */ /* 0x000fdc0003f08000 */
[----:B------:R-:W-:Y:S05]  /*0b30*/  @P0 BRA `(.L_x_11) ;  /* 0x0000000000440947 */ /* 0x000fea0003800000 */
[----:B------:R-:W-:-:S14]  /*0b40*/  DSETP.NAN.AND P0, PT, R6, R6, PT ;  /* 0x000000060600722a */ /* 0x000fdc0003f08000 */
[----:B------:R-:W-:Y:S05]  /*0b50*/  @P0 BRA `(.L_x_12) ;  /* 0x0000000000300947 */ /* 0x000fea0003800000 */
[----:B------:R-:W-:Y:S01]  /*0b60*/  ISETP.NE.AND P0, PT, R23, R22, PT ;  /* 0x000000161700720c */ /* 0x000fe20003f05270 */
[----:B------:R-:W-:Y:S02]  /*0b70*/  IMAD.MOV.U32 R12, RZ, RZ, 0x0 ;  /* 0x00000000ff0c7424 */ /* 0x000fe400078e00ff */
[----:B------:R-:W-:-:S10]  /*0b80*/  IMAD.MOV.U32 R13, RZ, RZ, -0x80000 ;  /* 0xfff80000ff0d7424 */ /* 0x000fd400078e00ff */
[----:B------:R-:W-:Y:S05]  /*0b90*/  @!P0 BRA `(.L_x_10) ;  /* 0x0000000000348947 */ /* 0x000fea0003800000 */
[----:B------:R-:W-:Y:S02]  /*0ba0*/  ISETP.NE.AND P0, PT, R23, 0x7ff00000, PT ;  /* 0x7ff000001700780c */ /* 0x000fe40003f05270 */
[----:B------:R-:W-:Y:S02]  /*0bb0*/  LOP3.LUT R13, R5, 0x80000000, R7, 0x48, !PT ;  /* 0x80000000050d7812 */ /* 0x000fe400078e4807 */
[----:B------:R-:W-:-:S13]  /*0bc0*/  ISETP.EQ.OR P0, PT, R22, RZ, !P0 ;  /* 0x000000ff1600720c */ /* 0x000fda0004702670 */
[----:B------:R-:W-:Y:S01]  /*0bd0*/  @P0 LOP3.LUT R2, R13, 0x7ff00000, RZ, 0xfc, !PT ;  /* 0x7ff000000d020812 */ /* 0x000fe200078efcff */
[----:B------:R-:W-:Y:S02]  /*0be0*/  @!P0 IMAD.MOV.U32 R12, RZ, RZ, RZ ;  /* 0x000000ffff0c8224 */ /* 0x000fe400078e00ff */
[----:B------:R-:W-:Y:S02]  /*0bf0*/  @P0 IMAD.MOV.U32 R12, RZ, RZ, RZ ;  /* 0x000000ffff0c0224 */ /* 0x000fe400078e00ff */
[----:B------:R-:W-:Y:S01]  /*0c00*/  @P0 IMAD.MOV.U32 R13, RZ, RZ, R2 ;  /* 0x000000ffff0d0224 */ /* 0x000fe200078e0002 */
[----:B------:R-:W-:Y:S06]  /*0c10*/  BRA `(.L_x_10) ;  /* 0x0000000000147947 */ /* 0x000fec0003800000 */
.L_x_12:
[----:B------:R-:W-:Y:S01]  /*0c20*/  LOP3.LUT R13, R7, 0x80000, RZ, 0xfc, !PT ;  /* 0x00080000070d7812 */ /* 0x000fe200078efcff */
[----:B------:R-:W-:Y:S01]  /*0c30*/  IMAD.MOV.U32 R12, RZ, RZ, R6 ;  /* 0x000000ffff0c7224 */ /* 0x000fe200078e0006 */
[----:B------:R-:W-:Y:S06]  /*0c40*/  BRA `(.L_x_10) ;  /* 0x0000000000087947 */ /* 0x000fec0003800000 */
.L_x_11:
[----:B------:R-:W-:Y:S01]  /*0c50*/  LOP3.LUT R13, R5, 0x80000, RZ, 0xfc, !PT ;  /* 0x00080000050d7812 */ /* 0x000fe200078efcff */
[----:B------:R-:W-:-:S07]  /*0c60*/  IMAD.MOV.U32 R12, RZ, RZ, R4 ;  /* 0x000000ffff0c7224 */ /* 0x000fce00078e0004 */
.L_x_10:
[----:B------:R-:W-:Y:S05]  /*0c70*/  BSYNC.RECONVERGENT B2 ;  /* 0x0000000000027941 */ /* 0x000fea0003800200 */
.L_x_8:
[----:B------:R-:W-:Y:S02]  /*0c80*/  IMAD.MOV.U32 R11, RZ, RZ, 0x0 ;  /* 0x00000000ff0b7424 */ /* 0x000fe400078e00ff */
[----:B------:R-:W-:Y:S02]  /*0c90*/  IMAD.MOV.U32 R2, RZ, RZ, R12 ;  /* 0x000000ffff027224 */ /* 0x000fe400078e000c */
[----:B------:R-:W-:Y:S01]  /*0ca0*/  IMAD.MOV.U32 R3, RZ, RZ, R13 ;  /* 0x000000ffff037224 */ /* 0x000fe200078e000d */
[----:B------:R-:W-:Y:S06]  /*0cb0*/  RET.REL.NODEC R10 `(_Z7LaplacePdS_iiiPiS0_S0_S0_S0_S0_S0_S0_d) ;  /* 0xfffffff00ad07950 */ /* 0x000fec0003c3ffff */
.L_x_13:
        /* <DEDUP_REMOVED lines=12> */
.L_x_55:


//--------------------- .text._Z11IntegrationPdS_iid --------------------------
	.section	.text._Z11IntegrationPdS_iid,"ax",@progbits
	.align	128
        .global         _Z11IntegrationPdS_iid
        .type           _Z11IntegrationPdS_iid,@function
        .size           _Z11IntegrationPdS_iid,(.L_x_59 - _Z11IntegrationPdS_iid)
        .other          _Z11IntegrationPdS_iid,@"STO_CUDA_ENTRY STV_DEFAULT"
_Z11IntegrationPdS_iid:
.text._Z11IntegrationPdS_iid:
        /* <DEDUP_REMOVED lines=10> */
[----:B------:R-:W1:Y:S01]  /*00a0*/  LDCU.64 UR4, c[0x0][0x358] ;  /* 0x00006b00ff0477ac */ /* 0x000e620008000a00 */
[----:B0-----:R-:W-:-:S09]  /*00b0*/  UISETP.GE.AND UP0, UPT, UR6, URZ, UPT ;  /* 0x000000ff0600728c */ /* 0x001fd2000bf06270 */
[----:B-1----:R-:W-:Y:S05]  /*00c0*/  BRA.U !UP0, `(.L_x_16) ;  /* 0x0000000108287547 */ /* 0x002fea000b800000 */
[----:B------:R-:W0:Y:S01]  /*00d0*/  LDC.64 R6, c[0x0][0x388] ;  /* 0x0000e200ff067b82 */ /* 0x000e220000000a00 */
[----:B------:R-:W1:Y:S07]  /*00e0*/  LDCU.64 UR6, c[0x0][0x398] ;  /* 0x00007300ff0677ac */ /* 0x000e6e0008000a00 */
[----:B------:R-:W2:Y:S01]  /*00f0*/  LDC.64 R2, c[0x0][0x380] ;  /* 0x0000e000ff027b82 */ /* 0x000ea20000000a00 */
[----:B0-----:R-:W-:-:S06]  /*0100*/  IMAD.WIDE R6, R5, 0x8, R6 ;  /* 0x0000000805067825 */ /* 0x001fcc00078e0206 */
[----:B------:R-:W1:Y:S01]  /*0110*/  LDG.E.64 R6, desc[UR4][R6.64] ;  /* 0x0000000406067981 */ /* 0x000e62000c1e1b00 */
[----:B--2---:R-:W-:-:S05]  /*0120*/  IMAD.WIDE R2, R5, 0x8, R2 ;  /* 0x0000000805027825 */ /* 0x004fca00078e0202 */
[----:B------:R-:W1:Y:S02]  /*0130*/  LDG.E.64 R4, desc[UR4][R2.64] ;  /* 0x0000000402047981 */ /* 0x000e64000c1e1b00 */
[----:B-1----:R-:W-:-:S07]  /*0140*/  DFMA R4, R6, UR6, R4 ;  /* 0x0000000606047c2b */ /* 0x002fce0008000004 */
[----:B------:R0:W-:Y:S01]  /*0150*/  STG.E.64 desc[UR4][R2.64], R4 ;  /* 0x0000000402007986 */ /* 0x0001e2000c101b04 */
[----:B------:R-:W-:Y:S05]  /*0160*/  BRA `(.L_x_15) ;  /* 0x00000000000c7947 */ /* 0x000fea0003800000 */
.L_x_16:
[----:B------:R-:W0:Y:S02]  /*0170*/  LDC.64 R2, c[0x0][0x380] ;  /* 0x0000e000ff027b82 */ /* 0x000e240000000a00 */
[----:B0-----:R-:W-:-:S05]  /*0180*/  IMAD.WIDE R2, R5, 0x8, R2 ;  /* 0x0000000805027825 */ /* 0x001fca00078e0202 */
[----:B------:R1:W-:Y:S02]  /*0190*/  STG.E.64 desc[UR4][R2.64], RZ ;  /* 0x000000ff02007986 */ /* 0x0003e4000c101b04 */
.L_x_15:
[----:B------:R-:W-:Y:S05]  /*01a0*/  BSYNC.RECONVERGENT B0 ;  /* 0x0000000000007941 */ /* 0x000fea0003800200 */
.L_x_14:
[----:B------:R-:W-:Y:S06]  /*01b0*/  BAR.SYNC.DEFER_BLOCKING 0x0 ;  /* 0x0000000000007b1d */ /* 0x000fec0000010000 */
[----:B------:R-:W-:Y:S05]  /*01c0*/  EXIT ;  /* 0x000000000000794d */ /* 0x000fea0003800000 */
.L_x_17:
        /* <DEDUP_REMOVED lines=11> */
.L_x_59:


//--------------------- .text._Z3AddPdS_S_ii      --------------------------
	.section	.text._Z3AddPdS_S_ii,"ax",@progbits
	.align	128
        .global         _Z3AddPdS_S_ii
        .type           _Z3AddPdS_S_ii,@function
        .size           _Z3AddPdS_S_ii,(.L_x_60 - _Z3AddPdS_S_ii)
        .other          _Z3AddPdS_S_ii,@"STO_CUDA_ENTRY STV_DEFAULT"
_Z3AddPdS_S_ii:
.text._Z3AddPdS_S_ii:
        /* <DEDUP_REMOVED lines=13> */
[----:B------:R-:W0:Y:S08]  /*00d0*/  LDC.64 R6, c[0x0][0x380] ;  /* 0x0000e000ff067b82 */ /* 0x000e300000000a00 */
[----:B------:R-:W1:Y:S08]  /*00e0*/  LDC.64 R2, c[0x0][0x388] ;  /* 0x0000e200ff027b82 */ /* 0x000e700000000a00 */
[----:B------:R-:W2:Y:S01]  /*00f0*/  LDC.64 R8, c[0x0][0x390] ;  /* 0x0000e400ff087b82 */ /* 0x000ea20000000a00 */
[----:B0-----:R-:W-:-:S06]  /*0100*/  IMAD.WIDE R6, R11, 0x8, R6 ;  /* 0x000000080b067825 */ /* 0x001fcc00078e0206 */
[----:B------:R-:W3:Y:S01]  /*0110*/  LDG.E.64 R6, desc[UR4][R6.64] ;  /* 0x0000000406067981 */ /* 0x000ee2000c1e1b00 */
[----:B-1----:R-:W-:-:S05]  /*0120*/  IMAD.WIDE R2, R11, 0x8, R2 ;  /* 0x000000080b027825 */ /* 0x002fca00078e0202 */
[----:B------:R-:W3:Y:S01]  /*0130*/  LDG.E.64 R4, desc[UR4][R2.64] ;  /* 0x0000000402047981 */ /* 0x000ee2000c1e1b00 */
[----:B--2---:R-:W-:-:S06]  /*0140*/  IMAD.WIDE R8, R11, 0x8, R8 ;  /* 0x000000080b087825 */ /* 0x004fcc00078e0208 */
[----:B------:R-:W2:Y:S01]  /*0150*/  LDG.E.64 R8, desc[UR4][R8.64] ;  /* 0x0000000408087981 */ /* 0x000ea2000c1e1b00 */
[----:B---3--:R-:W-:-:S08]  /*0160*/  DADD R4, R4, R6 ;  /* 0x0000000004047229 */ /* 0x008fd00000000006 */
[----:B--2---:R-:W-:-:S07]  /*0170*/  DFMA R4, R8, 0.5, R4 ;  /* 0x3fe000000804782b */ /* 0x004fce0000000004 */
[----:B------:R0:W-:Y:S01]  /*0180*/  STG.E.64 desc[UR4][R2.64], R4 ;  /* 0x0000000402007986 */ /* 0x0001e2000c101b04 */
[----:B------:R-:W-:Y:S05]  /*0190*/  BRA `(.L_x_19) ;  /* 0x00000000000c7947 */ /* 0x000fea0003800000 */
.L_x_20:
[----:B------:R-:W0:Y:S02]  /*01a0*/  LDC.64 R2, c[0x0][0x388] ;  /* 0x0000e200ff027b82 */ /* 0x000e240000000a00 */
[----:B0-----:R-:W-:-:S05]  /*01b0*/  IMAD.WIDE R2, R11, 0x8, R2 ;  /* 0x000000080b027825 */ /* 0x001fca00078e0202 */
[----:B------:R1:W-:Y:S02]  /*01c0*/  STG.E.64 desc[UR4][R2.64], RZ ;  /* 0x000000ff02007986 */ /* 0x0003e4000c101b04 */
.L_x_19:
[----:B------:R-:W-:Y:S05]  /*01d0*/  BSYNC.RECONVERGENT B0 ;  /* 0x0000000000007941 */ /* 0x000fea0003800200 */
.L_x_18:
[----:B------:R-:W-:Y:S06]  /*01e0*/  BAR.SYNC.DEFER_BLOCKING 0x0 ;  /* 0x0000000000007b1d */ /* 0x000fec0000010000 */
[----:B------:R-:W-:Y:S05]  /*01f0*/  EXIT ;  /* 0x000000000000794d */ /* 0x000fea0003800000 */
.L_x_21:
        /* <DEDUP_REMOVED lines=16> */
.L_x_60:


//--------------------- .text._Z7Free_enPdS_S_iiS_dddd --------------------------
	.section	.text._Z7Free_enPdS_S_iiS_dddd,"ax",@progbits
	.align	128
        .global         _Z7Free_enPdS_S_iiS_dddd
        .type           _Z7Free_enPdS_S_iiS_dddd,@function
        .size           _Z7Free_enPdS_S_iiS_dddd,(.L_x_61 - _Z7Free_enPdS_S_iiS_dddd)
        .other          _Z7Free_enPdS_S_iiS_dddd,@"STO_CUDA_ENTRY STV_DEFAULT"
_Z7Free_enPdS_S_iiS_dddd:
.text._Z7Free_enPdS_S_iiS_dddd:
        /* <DEDUP_REMOVED lines=14> */
[----:B-1----:R-:W-:Y:S02]  /*00e0*/  R2UR UR4, R18 ;  /* 0x00000000120472ca */ /* 0x002fe400000e0000 */
[----:B------:R-:W-:-:S05]  /*00f0*/  R2UR UR5, R19 ;  /* 0x00000000130572ca */ /* 0x000fca00000e0000 */
[----:B------:R-:W1:Y:S08]  /*0100*/  LDC.64 R4, c[0x0][0x3a0] ;  /* 0x0000e800ff047b82 */ /* 0x000e700000000a00 */
[----:B------:R-:W2:Y:S01]  /*0110*/  LDC.64 R6, c[0x0][0x388] ;  /* 0x0000e200ff067b82 */ /* 0x000ea20000000a00 */
[----:B0-----:R-:W-:-:S07]  /*0120*/  IMAD.WIDE R2, R13, 0x8, R2 ;  /* 0x000000080d027825 */ /* 0x001fce00078e0202 */
[----:B------:R-:W0:Y:S01]  /*0130*/  LDC.64 R8, c[0x0][0x390] ;  /* 0x0000e400ff087b82 */ /* 0x000e220000000a00 */
[----:B------:R-:W3:Y:S01]  /*0140*/  LDG.E.64 R2, desc[UR4][R2.64] ;  /* 0x0000000402027981 */ /* 0x000ee2000c1e1b00 */
[----:B------:R-:W-:Y:S01]  /*0150*/  R2UR UR6, R18 ;  /* 0x00000000120672ca */ /* 0x000fe200000e0000 */
[----:B-1----:R-:W-:-:S05]  /*0160*/  IMAD.WIDE R4, R13, 0x8, R4 ;  /* 0x000000080d047825 */ /* 0x002fca00078e0204 */
[----:B------:R-:W1:Y:S01]  /*0170*/  LDC.64 R14, c[0x0][0x3c0] ;  /* 0x0000f000ff0e7b82 */ /* 0x000e620000000a00 */
[----:B------:R-:W-:Y:S01]  /*0180*/  R2UR UR7, R19 ;  /* 0x00000000130772ca */ /* 0x000fe200000e0000 */
[----:B------:R-:W-:Y:S01]  /*0190*/  BSSY.RECONVERGENT B1, `(.L_x_25) ;  /* 0x000004d000017945 */ /* 0x000fe20003800200 */
[----:B------:R-:W5:Y:S01]  /*01a0*/  LDG.E.64 R4, desc[UR4][R4.64] ;  /* 0x0000000404047981 */ /* 0x000f62000c1e1b00 */
[----:B--2---:R-:W-:Y:S01]  /*01b0*/  IMAD.WIDE R6, R13, 0x8, R6 ;  /* 0x000000080d067825 */ /* 0x004fe200078e0206 */
[----:B------:R-:W-:-:S09]  /*01c0*/  MOV R16, 0x3f800000 ;  /* 0x3f80000000107802 */ /* 0x000fd20000000f00 */
[----:B------:R2:W5:Y:S01]  /*01d0*/  LDG.E.64 R10, desc[UR6][R6.64] ;  /* 0x00000006060a7981 */ /* 0x000562000c1e1b00 */
[----:B0-----:R-:W-:Y:S02]  /*01e0*/  IMAD.WIDE R8, R13, 0x8, R8 ;  /* 0x000000080d087825 */ /* 0x001fe400078e0208 */
[----:B------:R-:W0:Y:S04]  /*01f0*/  LDC.64 R12, c[0x0][0x3a8] ;  /* 0x0000ea00ff0c7b82 */ /* 0x000e280000000a00 */
[----:B------:R-:W5:Y:S01]  /*0200*/  LDG.E.64 R8, desc[UR4][R8.64] ;  /* 0x0000000408087981 */ /* 0x000f62000c1e1b00 */
[----:B-1----:R-:W-:Y:S01]  /*0210*/  DADD R14, R14, 1 ;  /* 0x3ff000000e0e7429 */ /* 0x002fe20000000000 */
[----:B---3--:R-:W1:Y:S02]  /*0220*/  F2F.F32.F64 R0, R2 ;  /* 0x0000000200007310 */ /* 0x008e640000301000 */
[----:B-1----:R-:W-:-:S13]  /*0230*/  FSETP.NEU.AND P0, PT, R0, 1, PT ;  /* 0x3f8000000000780b */ /* 0x002fda0003f0d000 */
[----:B0-2---:R-:W-:Y:S05]  /*0240*/  @!P0 BRA `(.L_x_26) ;  /* 0x0000000400048947 */ /* 0x005fea0003800000 */
[----:B------:R-:W-:-:S13]  /*0250*/  FSETP.NAN.AND P0, PT, |R0|, |R0|, PT ;  /* 0x400000000000720b */ /* 0x000fda0003f08200 */
[----:B------:R-:W-:Y:S01]  /*0260*/  @P0 FADD R16, R0, 4 ;  /* 0x4080000000100421 */ /* 0x000fe20000000000 */
[----:B------:R-:W-:Y:S06]  /*0270*/  @P0 BRA `(.L_x_26) ;  /* 0x0000000000f80947 */ /* 0x000fec0003800000 */
[C---:B------:R-:W-:Y:S01]  /*0280*/  FMUL R17, |R0|.reuse, 16777216 ;  /* 0x4b80000000117820 */ /* 0x040fe20000400200 */
[----:B------:R-:W-:Y:S01]  /*0290*/  FSETP.GEU.AND P0, PT, |R0|, 1.175494350822287508e-38, PT ;  /* 0x008000000000780b */ /* 0x000fe20003f0e200 */
[----:B------:R-:W-:-:S03]  /*02a0*/  HFMA2 R26, -RZ, RZ, 0.771484375, 0.21533203125 ;  /* 0x3a2c32e4ff1a7431 */ /* 0x000fc600000001ff */
[----:B------:R-:W-:Y:S02]  /*02b0*/  FSEL R17, R17, |R0|, !P0 ;  /* 0x4000000011117208 */ /* 0x000fe40004000000 */
[----:B------:R-:W-:Y:S02]  /*02c0*/  FSEL R21, RZ, -24, P0 ;  /* 0xc1c00000ff157808 */ /* 0x000fe40000000000 */
[----:B------:R-:W-:Y:S02]  /*02d0*/  IADD3 R16, PT, PT, R17, -0x3f3504f3, RZ ;  /* 0xc0cafb0d11107810 */ /* 0x000fe40007ffe0ff */
[----:B------:R-:W-:Y:S02]  /*02e0*/  FSETP.NEU.AND P0, PT, |R0|, +INF , PT ;  /* 0x7f8000000000780b */ /* 0x000fe40003f0d200 */
[----:B------:R-:W-:Y:S02]  /*02f0*/  LOP3.LUT R20, R16, 0xff800000, RZ, 0xc0, !PT ;  /* 0xff80000010147812 */ /* 0x000fe400078ec0ff */
[----:B------:R-:W-:-:S02]  /*0300*/  FSETP.NEU.AND P0, PT, R0, RZ, P0 ;  /* 0x000000ff0000720b */ /* 0x000fc4000070d000 */
[-C--:B------:R-:W-:Y:S02]  /*0310*/  IADD3 R17, PT, PT, R17, -R20.reuse, RZ ;  /* 0x8000001411117210 */ /* 0x080fe40007ffe0ff */
[----:B------:R-:W-:-:S03]  /*0320*/  I2FP.F32.S32 R20, R20 ;  /* 0x0000001400147245 */ /* 0x000fc60000201400 */
[C---:B------:R-:W-:Y:S01]  /*0330*/  FADD R16, R17.reuse, 1 ;  /* 0x3f80000011107421 */ /* 0x040fe20000000000 */
[----:B------:R-:W-:-:S04]  /*0340*/  FADD R24, R17, -1 ;  /* 0xbf80000011187421 */ /* 0x000fc80000000000 */
[----:B------:R-:W-:Y:S01]  /*0350*/  FADD R17, R24, R24 ;  /* 0x0000001818117221 */ /* 0x000fe20000000000 */
[----:B------:R-:W0:Y:S01]  /*0360*/  MUFU.RCP R16, R16 ;  /* 0x0000001000107308 */ /* 0x000e220000001000 */
[----:B------:R-:W-:Y:S02]  /*0370*/  @!P0 FADD R0, R0, R0 ;  /* 0x0000000000008221 */ /* 0x000fe40000000000 */
[----:B0-----:R-:W-:-:S04]  /*0380*/  FMUL R17, R16, R17 ;  /* 0x0000001110117220 */ /* 0x001fc80000400000 */
[----:B------:R-:W-:-:S04]  /*0390*/  FADD R22, R24, -R17 ;  /* 0x8000001118167221 */ /* 0x000fc80000000000 */
[----:B------:R-:W-:Y:S01]  /*03a0*/  FADD R23, R22, R22 ;  /* 0x0000001616177221 */ /* 0x000fe20000000000 */
[----:B------:R-:W-:Y:S01]  /*03b0*/  FFMA R22, R20, 1.1920928955078125e-07, R21 ;  /* 0x3400000014167823 */ /* 0x000fe20000000015 */
[CC--:B------:R-:W-:Y:S02]  /*03c0*/  FMUL R21, R17.reuse, R17.reuse ;  /* 0x0000001111157220 */ /* 0x0c0fe40000400000 */
[----:B------:R-:W-:Y:S01]  /*03d0*/  FFMA R23, R24, -R17, R23 ;  /* 0x8000001118177223 */ /* 0x000fe20000000017 */
[----:B------:R-:W-:Y:S01]  /*03e0*/  FFMA R20, R17, 1.4426950216293334961, R22 ;  /* 0x3fb8aa3b11147823 */ /* 0x000fe20000000016 */
[C---:B------:R-:W-:Y:S02]  /*03f0*/  FFMA R24, R21.reuse, R26, 0.0032181653659790754318 ;  /* 0x3b52e7db15187423 */ /* 0x040fe4000000001a */
[----:B------:R-:W-:Y:S01]  /*0400*/  FMUL R23, R16, R23 ;  /* 0x0000001710177220 */ /* 0x000fe20000400000 */
[----:B------:R-:W-:Y:S01]  /*0410*/  FADD R22, R22, -R20 ;  /* 0x8000001416167221 */ /* 0x000fe20000000000 */
[----:B------:R-:W-:-:S03]  /*0420*/  FFMA R24, R21, R24, 0.018033718690276145935 ;  /* 0x3c93bb7315187423 */ /* 0x000fc60000000018 */
[----:B------:R-:W-:Y:S01]  /*0430*/  FFMA R22, R17, 1.4426950216293334961, R22 ;  /* 0x3fb8aa3b11167823 */ /* 0x000fe20000000016 */
[----:B------:R-:W-:-:S03]  /*0440*/  FFMA R24, R21, R24, 0.12022458761930465698 ;  /* 0x3df6384f15187423 */ /* 0x000fc60000000018 */
[----:B------:R-:W-:Y:S01]  /*0450*/  FFMA R22, R23, 1.4426950216293334961, R22 ;  /* 0x3fb8aa3b17167823 */ /* 0x000fe20000000016 */
[----:B------:R-:W-:-:S03]  /*0460*/  FMUL R24, R21, R24 ;  /* 0x0000001815187220 */ /* 0x000fc60000400000 */
[----:B------:R-:W-:Y:S01]  /*0470*/  FFMA R22, R17, 1.9251366722983220825e-08, R22 ;  /* 0x32a55e3411167823 */ /* 0x000fe20000000016 */
[----:B------:R-:W-:-:S04]  /*0480*/  FMUL R16, R24, 3 ;  /* 0x4040000018107820 */ /* 0x000fc80000400000 */
[----:B------:R-:W-:-:S04]  /*0490*/  FFMA R23, R23, R16, R22 ;  /* 0x0000001017177223 */ /* 0x000fc80000000016 */
[----:B------:R-:W-:-:S04]  /*04a0*/  FFMA R23, R17, R24, R23 ;  /* 0x0000001811177223 */ /* 0x000fc80000000017 */
[----:B------:R-:W-:-:S04]  /*04b0*/  FADD R21, R20, R23 ;  /* 0x0000001714157221 */ /* 0x000fc80000000000 */
[----:B------:R-:W-:Y:S01]  /*04c0*/  FMUL R16, R21, 4 ;  /* 0x4080000015107820 */ /* 0x000fe20000400000 */
[----:B------:R-:W-:-:S03]  /*04d0*/  FADD R20, -R20, R21 ;  /* 0x0000001514147221 */ /* 0x000fc60000000100 */
[----:B------:R-:W0:Y:S01]  /*04e0*/  FRND R17, R16 ;  /* 0x0000001000117307 */ /* 0x000e220000201000 */
[----:B------:R-:W-:Y:S01]  /*04f0*/  FADD R20, R23, -R20 ;  /* 0x8000001417147221 */ /* 0x000fe20000000000 */
[----:B------:R-:W-:Y:S01]  /*0500*/  FFMA R21, R21, 4, -R16 ;  /* 0x4080000015157823 */ /* 0x000fe20000000810 */
[----:B------:R-:W-:Y:S02]  /*0510*/  MOV R23, 0x391fcb8e ;  /* 0x391fcb8e00177802 */ /* 0x000fe40000000f00 */
[----:B------:R-:W-:Y:S01]  /*0520*/  FSETP.GT.AND P2, PT, |R16|, 152, PT ;  /* 0x431800001000780b */ /* 0x000fe20003f44200 */
[----:B------:R-:W-:Y:S02]  /*0530*/  FFMA R21, R20, 4, R21 ;  /* 0x4080000014157823 */ /* 0x000fe40000000015 */
[----:B------:R-:W1:Y:S01]  /*0540*/  F2I.NTZ R22, R16 ;  /* 0x0000001000167305 */ /* 0x000e620000203100 */
[----:B0-----:R-:W-:Y:S01]  /*0550*/  FADD R20, R16, -R17 ;  /* 0x8000001110147221 */ /* 0x001fe20000000000 */
[----:B------:R-:W-:-:S03]  /*0560*/  FSETP.GT.AND P1, PT, R17, RZ, PT ;  /* 0x000000ff1100720b */ /* 0x000fc60003f24000 */
[----:B------:R-:W-:Y:S01]  /*0570*/  FADD R20, R20, R21 ;  /* 0x0000001514147221 */ /* 0x000fe20000000000 */
[----:B------:R-:W-:Y:S02]  /*0580*/  SEL R17, RZ, 0x83000000, P1 ;  /* 0x83000000ff117807 */ /* 0x000fe40000800000 */
[----:B------:R-:W-:Y:S01]  /*0590*/  FSETP.GEU.AND P1, PT, R16, RZ, PT ;  /* 0x000000ff1000720b */ /* 0x000fe20003f2e000 */
[----:B------:R-:W-:Y:S01]  /*05a0*/  FFMA R21, R20, R23, 0.0013391353422775864601 ;  /* 0x3aaf85ed14157423 */ /* 0x000fe20000000017 */
[----:B-1----:R-:W-:Y:S02]  /*05b0*/  LEA R22, R22, -R17, 0x17 ;  /* 0x8000001116167211 */ /* 0x002fe400078eb8ff */
[----:B------:R-:W-:Y:S01]  /*05c0*/  FSEL R16, RZ, +INF , !P1 ;  /* 0x7f800000ff107808 */ /* 0x000fe20004800000 */
[----:B------:R-:W-:-:S04]  /*05d0*/  FFMA R21, R20, R21, 0.0096188392490148544312 ;  /* 0x3c1d985614157423 */ /* 0x000fc80000000015 */
[----:B------:R-:W-:-:S04]  /*05e0*/  FFMA R21, R20, R21, 0.055503588169813156128 ;  /* 0x3d6357bb14157423 */ /* 0x000fc80000000015 */
[----:B------:R-:W-:-:S04]  /*05f0*/  FFMA R21, R20, R21, 0.24022644758224487305 ;  /* 0x3e75fdec14157423 */ /* 0x000fc80000000015 */
[----:B------:R-:W-:Y:S01]  /*0600*/  FFMA R23, R20, R21, 0.69314718246459960938 ;  /* 0x3f31721814177423 */ /* 0x000fe20000000015 */
[----:B------:R-:W-:-:S03]  /*0610*/  IADD3 R21, PT, PT, R17, 0x7f000000, RZ ;  /* 0x7f00000011157810 */ /* 0x000fc60007ffe0ff */
[----:B------:R-:W-:-:S04]  /*0620*/  FFMA R20, R20, R23, 1 ;  /* 0x3f80000014147423 */ /* 0x000fc80000000017 */
[----:B------:R-:W-:-:S04]  /*0630*/  FMUL R21, R21, R20 ;  /* 0x0000001415157220 */ /* 0x000fc80000400000 */
[----:B------:R-:W-:Y:S01]  /*0640*/  @!P2 FMUL R16, R22, R21 ;  /* 0x000000151610a220 */ /* 0x000fe20000400000 */
[----:B------:R-:W-:-:S07]  /*0650*/  @!P0 LOP3.LUT R16, R0, 0x7fffffff, RZ, 0xc0, !PT ;  /* 0x7fffffff00108812 */ /* 0x000fce00078ec0ff */
.L_x_26:
[----:B------:R-:W-:Y:S05]  /*0660*/  BSYNC.RECONVERGENT B1 ;  /* 0x0000000000017941 */ /* 0x000fea0003800200 */
.L_x_25:
[----:B------:R-:W0:Y:S01]  /*0670*/  LDCU.64 UR4, c[0x0][0x3b0] ;  /* 0x00007600ff0477ac */ /* 0x000e220008000a00 */
[----:B-----5:R-:W-:Y:S02]  /*0680*/  DADD R24, -R4, 1 ;  /* 0x3ff0000004187429 */ /* 0x020fe40000000100 */
[----:B------:R-:W-:Y:S02]  /*0690*/  DMUL R14, R14, 0.5 ;  /* 0x3fe000000e0e7828 */ /* 0x000fe40000000000 */
[----:B------:R-:W-:Y:S02]  /*06a0*/  DMUL R22, R2, R10 ;  /* 0x0000000a02167228 */ /* 0x000fe40000000000 */
[----:B------:R-:W1:Y:S01]  /*06b0*/  F2F.F32.F64 R0, R24 ;  /* 0x0000001800007310 */ /* 0x000e620000301000 */
[----:B------:R-:W-:-:S03]  /*06c0*/  DMUL R12, R12, 0.5 ;  /* 0x3fe000000c0c7828 */ /* 0x000fc60000000000 */
[----:B------:R-:W-:-:S04]  /*06d0*/  DMUL R20, R14, R2 ;  /* 0x000000020e147228 */ /* 0x000fc80000000000 */
[----:B------:R-:W2:Y:S01]  /*06e0*/  F2F.F64.F32 R14, R16 ;  /* 0x00000010000e7310 */ /* 0x000ea20000201800 */
[C---:B0-----:R-:W-:Y:S01]  /*06f0*/  DADD R10, R2.reuse, -UR4 ;  /* 0x80000004020a7e29 */ /* 0x041fe20008000000 */
[----:B------:R-:W-:Y:S02]  /*0700*/  R2UR UR4, R18 ;  /* 0x00000000120472ca */ /* 0x000fe400000e0000 */
[C---:B------:R-:W-:Y:S01]  /*0710*/  DFMA R20, R2.reuse, R20, R22 ;  /* 0x000000140214722b */ /* 0x040fe20000000016 */
[----:B------:R-:W-:Y:S01]  /*0720*/  R2UR UR5, R19 ;  /* 0x00000000130572ca */ /* 0x000fe200000e0000 */
[----:B------:R-:W-:Y:S02]  /*0730*/  DMUL R2, R2, 0.5 ;  /* 0x3fe0000002027828 */ /* 0x000fe40000000000 */
[----:B-1----:R-:W0:Y:S01]  /*0740*/  F2F.F64.F32 R22, R0 ;  /* 0x0000000000167310 */ /* 0x002e220000201800 */
[----:B------:R-:W-:-:S05]  /*0750*/  DMUL R12, R12, R10 ;  /* 0x0000000a0c0c7228 */ /* 0x000fca0000000000 */
[----:B------:R-:W-:-:S03]  /*0760*/  DFMA R2, R2, R8, R20 ;  /* 0x000000080202722b */ /* 0x000fc60000000014 */
[----:B------:R-:W-:-:S05]  /*0770*/  DMUL R12, R10, R12 ;  /* 0x0000000c0a0c7228 */ /* 0x000fca0000000000 */
[----:B--2---:R-:W-:-:S03]  /*0780*/  DFMA R2, R14, 0.25, R2 ;  /* 0x3fd000000e02782b */ /* 0x004fc60000000002 */
[----:B0-----:R-:W-:-:S08]  /*0790*/  DMUL R12, R12, R22 ;  /* 0x000000160c0c7228 */ /* 0x001fd00000000000 */
[----:B------:R-:W-:-:S07]  /*07a0*/  DFMA R2, R4, R2, R12 ;  /* 0x000000020402722b */ /* 0x000fce000000000c */
[----:B------:R0:W-:Y:S01]  /*07b0*/  STG.E.64 desc[UR4][R6.64], R2 ;  /* 0x0000000206007986 */ /* 0x0001e2000c101b04 */
[----:B------:R-:W-:Y:S05]  /*07c0*/  BRA `(.L_x_23) ;  /* 0x0000000000147947 */ /* 0x000fea0003800000 */
.L_x_24:
[----:B------:R-:W0:Y:S01]  /*07d0*/  LDC.64 R2, c[0x0][0x388] ;  /* 0x0000e200ff027b82 */ /* 0x000e220000000a00 */
[----:B-1----:R-:W-:Y:S02]  /*07e0*/  R2UR UR4, R18 ;  /* 0x00000000120472ca */ /* 0x002fe400000e0000 */
[----:B------:R-:W-:Y:S01]  /*07f0*/  R2UR UR5, R19 ;  /* 0x00000000130572ca */ /* 0x000fe200000e0000 */
[----:B0-----:R-:W-:-:S12]  /*0800*/  IMAD.WIDE R2, R13, 0x8, R2 ;  /* 0x000000080d027825 */ /* 0x001fd800078e0202 */
[----:B------:R1:W-:Y:S02]  /*0810*/  STG.E.64 desc[UR4][R2.64], RZ ;  /* 0x000000ff02007986 */ /* 0x0003e4000c101b04 */
.L_x_23:
[----:B------:R-:W-:Y:S05]  /*0820*/  BSYNC.RECONVERGENT B0 ;  /* 0x0000000000007941 */ /* 0x000fea0003800200 */
.L_x_22:
[----:B------:R-:W-:Y:S06]  /*0830*/  BAR.SYNC.DEFER_BLOCKING 0x0 ;  /* 0x0000000000007b1d */ /* 0x000fec0000010000 */
[----:B------:R-:W-:Y:S05]  /*0840*/  EXIT ;  /* 0x000000000000794d */ /* 0x000fea0003800000 */
.L_x_27:
        /* <DEDUP_REMOVED lines=11> */
.L_x_61:


//--------------------- .text._Z3PFCPdS_S_S_S_S_iiddd --------------------------
	.section	.text._Z3PFCPdS_S_S_S_S_iiddd,"ax",@progbits
	.align	128
        .global         _Z3PFCPdS_S_S_S_S_iiddd
        .type           _Z3PFCPdS_S_S_S_S_iiddd,@function
        .size           _Z3PFCPdS_S_S_S_S_iiddd,(.L_x_62 - _Z3PFCPdS_S_S_S_S_iiddd)
        .other          _Z3PFCPdS_S_S_S_S_iiddd,@"STO_CUDA_ENTRY STV_DEFAULT"
_Z3PFCPdS_S_S_S_S_iiddd:
.text._Z3PFCPdS_S_S_S_S_iiddd:
        /* <DEDUP_REMOVED lines=14> */
[----:B------:R-:W1:Y:S07]  /*00e0*/  LDCU.128 UR8, c[0x0][0x3c0] ;  /* 0x00007800ff0877ac */ /* 0x000e6e0008000c00 */
[----:B------:R-:W2:Y:S08]  /*00f0*/  LDC.64 R2, c[0x0][0x380] ;  /* 0x0000e000ff027b82 */ /* 0x000eb00000000a00 */
[----:B------:R-:W3:Y:S08]  /*0100*/  LDC.64 R4, c[0x0][0x3a8] ;  /* 0x0000ea00ff047b82 */ /* 0x000ef00000000a00 */
[----:B------:R-:W4:Y:S01]  /*0110*/  LDC.64 R8, c[0x0][0x398] ;  /* 0x0000e600ff087b82 */ /* 0x000f220000000a00 */
[----:B0-----:R-:W-:-:S06]  /*0120*/  IMAD.WIDE R14, R0, 0x8, R14 ;  /* 0x00000008000e7825 */ /* 0x001fcc00078e020e */
[----:B------:R-:W5:Y:S01]  /*0130*/  LDG.E.64 R14, desc[UR4][R14.64] ;  /* 0x000000040e0e7981 */ /* 0x000f62000c1e1b00 */
[C---:B--2---:R-:W-:Y:S01]  /*0140*/  IMAD.WIDE R2, R0.reuse, 0x8, R2 ;  /* 0x0000000800027825 */ /* 0x044fe200078e0202 */
[----:B------:R-:W0:Y:S04]  /*0150*/  LDC.64 R10, c[0x0][0x3b8] ;  /* 0x0000ee00ff0a7b82 */ /* 0x000e280000000a00 */
[----:B------:R-:W5:Y:S01]  /*0160*/  LDG.E.64 R12, desc[UR4][R2.64] ;  /* 0x00000004020c7981 */ /* 0x000f62000c1e1b00 */
[----:B---3--:R-:W-:-:S05]  /*0170*/  IMAD.WIDE R4, R0, 0x8, R4 ;  /* 0x0000000800047825 */ /* 0x008fca00078e0204 */
[----:B------:R-:W2:Y:S01]  /*0180*/  LDG.E.64 R6, desc[UR4][R4.64] ;  /* 0x0000000404067981 */ /* 0x000ea2000c1e1b00 */
[----:B----4-:R-:W-:-:S06]  /*0190*/  IMAD.WIDE R8, R0, 0x8, R8 ;  /* 0x0000000800087825 */ /* 0x010fcc00078e0208 */
[----:B------:R-:W3:Y:S01]  /*01a0*/  LDG.E.64 R8, desc[UR4][R8.64] ;  /* 0x0000000408087981 */ /* 0x000ee2000c1e1b00 */
[----:B0-----:R-:W-:-:S08]  /*01b0*/  DADD R10, R10, 1 ;  /* 0x3ff000000a0a7429 */ /* 0x001fd00000000000 */
[-C--:B-----5:R-:W-:Y:S02]  /*01c0*/  DFMA R16, R10, R12.reuse, R14 ;  /* 0x0000000c0a10722b */ /* 0x0a0fe4000000000e */
[C---:B------:R-:W-:Y:S01]  /*01d0*/  DMUL R18, R12.reuse, R12 ;  /* 0x0000000c0c127228 */ /* 0x040fe20000000000 */
[----:B------:R-:W0:Y:S01]  /*01e0*/  LDC.64 R10, c[0x0][0x390] ;  /* 0x0000e400ff0a7b82 */ /* 0x000e220000000a00 */
[----:B-1----:R-:W-:-:S06]  /*01f0*/  DADD R14, R12, -UR10 ;  /* 0x8000000a0c0e7e29 */ /* 0x002fcc0008000000 */
[----:B------:R-:W-:Y:S02]  /*0200*/  DFMA R16, R12, R18, R16 ;  /* 0x000000120c10722b */ /* 0x000fe40000000010 */
[----:B------:R-:W-:Y:S02]  /*0210*/  DMUL R14, R14, UR8 ;  /* 0x000000080e0e7c28 */ /* 0x000fe40008000000 */
[----:B--2---:R-:W-:-:S04]  /*0220*/  DADD R12, -R6, 1 ;  /* 0x3ff00000060c7429 */ /* 0x004fc80000000100 */
[----:B---3--:R-:W-:-:S04]  /*0230*/  DFMA R8, R8, 0.5, R16 ;  /* 0x3fe000000808782b */ /* 0x008fc80000000010 */
[----:B------:R-:W-:Y:S01]  /*0240*/  DMUL R12, R12, R14 ;  /* 0x0000000e0c0c7228 */ /* 0x000fe20000000000 */
[----:B0-----:R-:W-:-:S07]  /*0250*/  IMAD.WIDE R10, R0, 0x8, R10 ;  /* 0x00000008000a7825 */ /* 0x001fce00078e020a */
[----:B------:R-:W-:Y:S02]  /*0260*/  DFMA R8, R6, R8, R12 ;  /* 0x000000080608722b */ /* 0x000fe4000000000c */
[----:B------:R-:W0:Y:S05]  /*0270*/  LDC.64 R12, c[0x0][0x3a0] ;  /* 0x0000e800ff0c7b82 */ /* 0x000e2a0000000a00 */
[----:B------:R1:W-:Y:S04]  /*0280*/  STG.E.64 desc[UR4][R10.64], R8 ;  /* 0x000000080a007986 */ /* 0x0003e8000c101b04 */
[----:B------:R-:W2:Y:S04]  /*0290*/  LDG.E.64 R4, desc[UR4][R4.64] ;  /* 0x0000000404047981 */ /* 0x000ea8000c1e1b00 */
[----:B------:R-:W2:Y:S01]  /*02a0*/  LDG.E.64 R2, desc[UR4][R2.64] ;  /* 0x0000000402027981 */ /* 0x000ea2000c1e1b00 */
[----:B0-----:R-:W-:Y:S01]  /*02b0*/  IMAD.WIDE R12, R0, 0x8, R12 ;  /* 0x00000008000c7825 */ /* 0x001fe200078e020c */
[----:B--2---:R-:W-:-:S07]  /*02c0*/  DMUL R6, R4, R2 ;  /* 0x0000000204067228 */ /* 0x004fce0000000000 */
[----:B------:R1:W-:Y:S01]  /*02d0*/  STG.E.64 desc[UR4][R12.64], R6 ;  /* 0x000000060c007986 */ /* 0x0003e2000c101b04 */
[----:B------:R-:W-:Y:S05]  /*02e0*/  BRA `(.L_x_29) ;  /* 0x0000000000187947 */ /* 0x000fea0003800000 */
.L_x_30:
[----:B------:R-:W0:Y:S08]  /*02f0*/  LDC.64 R2, c[0x0][0x390] ;  /* 0x0000e400ff027b82 */ /* 0x000e300000000a00 */
[----:B------:R-:W1:Y:S01]  /*0300*/  LDC.64 R4, c[0x0][0x3a0] ;  /* 0x0000e800ff047b82 */ /* 0x000e620000000a00 */
[----:B0-----:R-:W-:-:S05]  /*0310*/  IMAD.WIDE R2, R0, 0x8, R2 ;  /* 0x0000000800027825 */ /* 0x001fca00078e0202 */
[----:B------:R0:W-:Y:S01]  /*0320*/  STG.E.64 desc[UR4][R2.64], RZ ;  /* 0x000000ff02007986 */ /* 0x0001e2000c101b04 */
[----:B-1----:R-:W-:-:S05]  /*0330*/  IMAD.WIDE R4, R0, 0x8, R4 ;  /* 0x0000000800047825 */ /* 0x002fca00078e0204 */
[----:B------:R0:W-:Y:S02]  /*0340*/  STG.E.64 desc[UR4][R4.64], RZ ;  /* 0x000000ff04007986 */ /* 0x0001e4000c101b04 */
.L_x_29:
[----:B------:R-:W-:Y:S05]  /*0350*/  BSYNC.RECONVERGENT B0 ;  /* 0x0000000000007941 */ /* 0x000fea0003800200 */
.L_x_28:
[----:B------:R-:W-:Y:S06]  /*0360*/  BAR.SYNC.DEFER_BLOCKING 0x0 ;  /* 0x0000000000007b1d */ /* 0x000fec0000010000 */
[----:B------:R-:W-:Y:S05]  /*0370*/  EXIT ;  /* 0x000000000000794d */ /* 0x000fea0003800000 */
.L_x_31:
        /* <DEDUP_REMOVED lines=16> */
.L_x_62:


//--------------------- .text._Z4PorePdiidddd     --------------------------
	.section	.text._Z4PorePdiidddd,"ax",@progbits
	.align	128
        .global         _Z4PorePdiidddd
        .type           _Z4PorePdiidddd,@function
        .size           _Z4PorePdiidddd,(.L_x_56 - _Z4PorePdiidddd)
        .other          _Z4PorePdiidddd,@"STO_CUDA_ENTRY STV_DEFAULT"
_Z4PorePdiidddd:
.text._Z4PorePdiidddd:
        /* <DEDUP_REMOVED lines=9> */
[----:B------:R-:W0:Y:S08]  /*0090*/  LDC R9, c[0x0][0x388] ;  /* 0x0000e200ff097b82 */ /* 0x000e300000000800 */
[----:B------:R-:W1:Y:S01]  /*00a0*/  LDC.64 R16, c[0x0][0x358] ;  /* 0x0000d600ff107b82 */ /* 0x000e620000000a00 */
[----:B0-----:R-:W-:-:S13]  /*00b0*/  ISETP.GE.AND P0, PT, R9, RZ, PT ;  /* 0x000000ff0900720c */ /* 0x001fda0003f06270 */
[----:B-1----:R-:W-:Y:S05]  /*00c0*/  @!P0 BRA `(.L_x_34) ;  /* 0x0000001800548947 */ /* 0x002fea0003800000 */
[-C--:B------:R-:W-:Y:S01]  /*00d0*/  IABS R11, R9.reuse ;  /* 0x00000009000b7213 */ /* 0x080fe20000000000 */
[----:B------:R-:W0:Y:S01]  /*00e0*/  LDCU.64 UR4, c[0x0][0x3a0] ;  /* 0x00007400ff0477ac */ /* 0x000e220008000a00 */
[----:B------:R-:W-:Y:S01]  /*00f0*/  ISETP.GE.AND P2, PT, R0, RZ, PT ;  /* 0x000000ff0000720c */ /* 0x000fe20003f46270 */
[----:B------:R-:W-:Y:S01]  /*0100*/  BSSY.RECONVERGENT B1, `(.L_x_35) ;  /* 0x0000064000017945 */ /* 0x000fe20003800200 */
[----:B------:R-:W1:Y:S01]  /*0110*/  I2F.RP R4, R11 ;  /* 0x0000000b00047306 */ /* 0x000e620000209400 */
[----:B------:R-:W-:-:S07]  /*0120*/  LOP3.LUT R8, RZ, R9, RZ, 0x33, !PT ;  /* 0x00000009ff087212 */ /* 0x000fce00078e33ff */
[----:B-1----:R-:W1:Y:S02]  /*0130*/  MUFU.RCP R4, R4 ;  /* 0x0000000400047308 */ /* 0x002e640000001000 */
[----:B-1----:R-:W-:-:S06]  /*0140*/  IADD3 R2, PT, PT, R4, 0xffffffe, RZ ;  /* 0x0ffffffe04027810 */ /* 0x002fcc0007ffe0ff */
[----:B------:R1:W2:Y:S02]  /*0150*/  F2I.FTZ.U32.TRUNC.NTZ R3, R2 ;  /* 0x0000000200037305 */ /* 0x0002a4000021f000 */
[----:B-1----:R-:W-:Y:S01]  /*0160*/  HFMA2 R2, -RZ, RZ, 0, 0 ;  /* 0x00000000ff027431 */ /* 0x002fe200000001ff */
[----:B--2---:R-:W-:-:S05]  /*0170*/  IADD3 R6, PT, PT, RZ, -R3, RZ ;  /* 0x80000003ff067210 */ /* 0x004fca0007ffe0ff */
[----:B------:R-:W-:Y:S01]  /*0180*/  IMAD R5, R6, R11, RZ ;  /* 0x0000000b06057224 */ /* 0x000fe200078e02ff */
[----:B------:R-:W-:-:S03]  /*0190*/  IABS R6, R0 ;  /* 0x0000000000067213 */ /* 0x000fc60000000000 */
[----:B------:R-:W-:-:S06]  /*01a0*/  IMAD.HI.U32 R3, R3, R5, R2 ;  /* 0x0000000503037227 */ /* 0x000fcc00078e0002 */
[----:B------:R-:W-:-:S05]  /*01b0*/  IMAD.HI.U32 R5, R3, R6, RZ ;  /* 0x0000000603057227 */ /* 0x000fca00078e00ff */
[----:B------:R-:W-:-:S05]  /*01c0*/  IADD3 R4, PT, PT, -R5, RZ, RZ ;  /* 0x000000ff05047210 */ /* 0x000fca0007ffe1ff */
[----:B------:R-:W-:-:S05]  /*01d0*/  IMAD R4, R11, R4, R6 ;  /* 0x000000040b047224 */ /* 0x000fca00078e0206 */
[----:B------:R-:W-:-:S13]  /*01e0*/  ISETP.GT.U32.AND P0, PT, R11, R4, PT ;  /* 0x000000040b00720c */ /* 0x000fda0003f04070 */
[-C--:B------:R-:W-:Y:S02]  /*01f0*/  @!P0 IADD3 R4, PT, PT, R4, -R11.reuse, RZ ;  /* 0x8000000b04048210 */ /* 0x080fe40007ffe0ff */
[----:B------:R-:W-:Y:S02]  /*0200*/  @!P0 IADD3 R5, PT, PT, R5, 0x1, RZ ;  /* 0x0000000105058810 */ /* 0x000fe40007ffe0ff */
[-C--:B------:R-:W-:Y:S02]  /*0210*/  ISETP.GT.U32.AND P1, PT, R11, R4.reuse, PT ;  /* 0x000000040b00720c */ /* 0x080fe40003f24070 */
[CC--:B------:R-:W-:Y:S02]  /*0220*/  IADD3 R3, PT, PT, R4.reuse, -R11.reuse, RZ ;  /* 0x8000000b04037210 */ /* 0x0c0fe40007ffe0ff */
[----:B------:R-:W-:Y:S02]  /*0230*/  ISETP.GE.U32.AND P3, PT, R4, R11, PT ;  /* 0x0000000b0400720c */ /* 0x000fe40003f66070 */
[----:B------:R-:W-:-:S02]  /*0240*/  SEL R3, R3, R4, !P1 ;  /* 0x0000000403037207 */ /* 0x000fc40004800000 */
[----:B------:R-:W-:Y:S02]  /*0250*/  ISETP.NE.AND P1, PT, R9, RZ, PT ;  /* 0x000000ff0900720c */ /* 0x000fe40003f25270 */
[----:B------:R-:W-:Y:S02]  /*0260*/  @!P2 IADD3 R3, PT, PT, -R3, RZ, RZ ;  /* 0x000000ff0303a210 */ /* 0x000fe40007ffe1ff */
[----:B------:R-:W-:Y:S02]  /*0270*/  LOP3.LUT R4, R0, R9, RZ, 0x3c, !PT ;  /* 0x0000000900047212 */ /* 0x000fe400078e3cff */
[----:B------:R-:W-:Y:S02]  /*0280*/  SEL R3, R8, R3, !P1 ;  /* 0x0000000308037207 */ /* 0x000fe40004800000 */
[----:B------:R-:W-:Y:S02]  /*0290*/  ISETP.GE.AND P2, PT, R4, RZ, PT ;  /* 0x000000ff0400720c */ /* 0x000fe40003f46270 */
[----:B------:R-:W-:-:S02]  /*02a0*/  @P3 IADD3 R5, PT, PT, R5, 0x1, RZ ;  /* 0x0000000105053810 */ /* 0x000fc40007ffe0ff */
[----:B------:R-:W0:Y:S01]  /*02b0*/  I2F.F64 R2, R3 ;  /* 0x0000000300027312 */ /* 0x000e220000201c00 */
[----:B------:R-:W-:-:S08]  /*02c0*/  MOV R4, 0x3f800000 ;  /* 0x3f80000000047802 */ /* 0x000fd00000000f00 */
[----:B------:R-:W-:Y:S01]  /*02d0*/  @!P2 IMAD.MOV R5, RZ, RZ, -R5 ;  /* 0x000000ffff05a224 */ /* 0x000fe200078e0a05 */
[----:B0-----:R-:W-:-:S04]  /*02e0*/  DADD R6, R2, -UR4 ;  /* 0x8000000402067e29 */ /* 0x001fc80008000000 */
[----:B------:R-:W-:Y:S02]  /*02f0*/  SEL R3, R8, R5, !P1 ;  /* 0x0000000508037207 */ /* 0x000fe40004800000 */
[----:B------:R-:W0:Y:S02]  /*0300*/  F2F.F32.F64 R2, R6 ;  /* 0x0000000600027310 */ /* 0x000e240000301000 */
[----:B0-----:R-:W-:-:S13]  /*0310*/  FSETP.NEU.AND P0, PT, R2, 1, PT ;  /* 0x3f8000000200780b */ /* 0x001fda0003f0d000 */
[----:B------:R-:W-:Y:S05]  /*0320*/  @!P0 BRA `(.L_x_36) ;  /* 0x0000000400048947 */ /* 0x000fea0003800000 */
[----:B------:R-:W-:-:S13]  /*0330*/  FSETP.NAN.AND P0, PT, |R2|, |R2|, PT ;  /* 0x400000020200720b */ /* 0x000fda0003f08200 */
[----:B------:R-:W-:Y:S01]  /*0340*/  @P0 FADD R4, R2, 2 ;  /* 0x4000000002040421 */ /* 0x000fe20000000000 */
[----:B------:R-:W-:Y:S06]  /*0350*/  @P0 BRA `(.L_x_36) ;  /* 0x0000000000f80947 */ /* 0x000fec0003800000 */
[C---:B------:R-:W-:Y:S01]  /*0360*/  FMUL R5, |R2|.reuse, 16777216 ;  /* 0x4b80000002057820 */ /* 0x040fe20000400200 */
[----:B------:R-:W-:Y:S01]  /*0370*/  FSETP.GEU.AND P0, PT, |R2|, 1.175494350822287508e-38, PT ;  /* 0x008000000200780b */ /* 0x000fe20003f0e200 */
[----:B------:R-:W-:-:S03]  /*0380*/  HFMA2 R12, -RZ, RZ, 0.771484375, 0.21533203125 ;  /* 0x3a2c32e4ff0c7431 */ /* 0x000fc600000001ff */
[----:B------:R-:W-:-:S04]  /*0390*/  FSEL R5, R5, |R2|, !P0 ;  /* 0x4000000205057208 */ /* 0x000fc80004000000 */
[----:B------:R-:W-:-:S04]  /*03a0*/  IADD3 R4, PT, PT, R5, -0x3f3504f3, RZ ;  /* 0xc0cafb0d05047810 */ /* 0x000fc80007ffe0ff */
[----:B------:R-:W-:-:S04]  /*03b0*/  LOP3.LUT R4, R4, 0xff800000, RZ, 0xc0, !PT ;  /* 0xff80000004047812 */ /* 0x000fc800078ec0ff */
[-C--:B------:R-:W-:Y:S02]  /*03c0*/  IADD3 R5, PT, PT, R5, -R4.reuse, RZ ;  /* 0x8000000405057210 */ /* 0x080fe40007ffe0ff */
[----:B------:R-:W-:-:S03]  /*03d0*/  I2FP.F32.S32 R4, R4 ;  /* 0x0000000400047245 */ /* 0x000fc60000201400 */
[C---:B------:R-:W-:Y:S01]  /*03e0*/  FADD R7, R5.reuse, 1 ;  /* 0x3f80000005077421 */ /* 0x040fe20000000000 */
[----:B------:R-:W-:Y:S01]  /*03f0*/  FADD R6, R5, -1 ;  /* 0xbf80000005067421 */ /* 0x000fe20000000000 */
[----:B------:R-:W-:Y:S02]  /*0400*/  FSEL R5, RZ, -24, P0 ;  /* 0xc1c00000ff057808 */ /* 0x000fe40000000000 */
[----:B------:R-:W-:Y:S01]  /*0410*/  FSETP.NEU.AND P0, PT, |R2|, +INF , PT ;  /* 0x7f8000000200780b */ /* 0x000fe20003f0d200 */
[----:B------:R-:W-:Y:S01]  /*0420*/  FADD R8, R6, R6 ;  /* 0x0000000606087221 */ /* 0x000fe20000000000 */
[----:B------:R-:W0:Y:S01]  /*0430*/  MUFU.RCP R7, R7 ;  /* 0x0000000700077308 */ /* 0x000e220000001000 */
[----:B------:R-:W-:Y:S01]  /*0440*/  FFMA R5, R4, 1.1920928955078125e-07, R5 ;  /* 0x3400000004057823 */ /* 0x000fe20000000005 */
[----:B------:R-:W-:-:S13]  /*0450*/  FSETP.NEU.AND P0, PT, R2, RZ, P0 ;  /* 0x000000ff0200720b */ /* 0x000fda000070d000 */
[----:B------:R-:W-:Y:S01]  /*0460*/  @!P0 FADD R2, R2, R2 ;  /* 0x0000000202028221 */ /* 0x000fe20000000000 */
[----:B0-----:R-:W-:-:S04]  /*0470*/  FMUL R8, R7, R8 ;  /* 0x0000000807087220 */ /* 0x001fc80000400000 */
[----:B------:R-:W-:Y:S01]  /*0480*/  FADD R10, R6, -R8 ;  /* 0x80000008060a7221 */ /* 0x000fe20000000000 */
[C---:B------:R-:W-:Y:S01]  /*0490*/  FMUL R9, R8.reuse, R8 ;  /* 0x0000000808097220 */ /* 0x040fe20000400000 */
[----:B------:R-:W-:Y:S02]  /*04a0*/  FFMA R4, R8, 1.4426950216293334961, R5 ;  /* 0x3fb8aa3b08047823 */ /* 0x000fe40000000005 */
[----:B------:R-:W-:Y:S01]  /*04b0*/  FADD R11, R10, R10 ;  /* 0x0000000a0a0b7221 */ /* 0x000fe20000000000 */
[----:B------:R-:W-:Y:S01]  /*04c0*/  FFMA R10, R9, R12, 0.0032181653659790754318 ;  /* 0x3b52e7db090a7423 */ /* 0x000fe2000000000c */
[----:B------:R-:W-:Y:S02]  /*04d0*/  FADD R5, R5, -R4 ;  /* 0x8000000405057221 */ /* 0x000fe40000000000 */
[----:B------:R-:W-:Y:S01]  /*04e0*/  FFMA R6, R6, -R8, R11 ;  /* 0x8000000806067223 */ /* 0x000fe2000000000b */
[----:B------:R-:W-:Y:S01]  /*04f0*/  FFMA R10, R9, R10, 0.018033718690276145935 ;  /* 0x3c93bb73090a7423 */ /* 0x000fe2000000000a */
[----:B------:R-:W-:-:S02]  /*0500*/  FFMA R5, R8, 1.4426950216293334961, R5 ;  /* 0x3fb8aa3b08057823 */ /* 0x000fc40000000005 */
[----:B------:R-:W-:Y:S01]  /*0510*/  FMUL R6, R7, R6 ;  /* 0x0000000607067220 */ /* 0x000fe20000400000 */
        /* <DEDUP_REMOVED lines=19> */
[----:B------:R-:W-:-:S04]  /*0650*/  FADD R4, R4, R5 ;  /* 0x0000000504047221 */ /* 0x000fc80000000000 */
[----:B------:R-:W-:-:S04]  /*0660*/  FFMA R5, R4, R9, 0.0013391353422775864601 ;  /* 0x3aaf85ed04057423 */ /* 0x000fc80000000009 */
[----:B------:R-:W-:-:S04]  /*0670*/  FFMA R5, R4, R5, 0.0096188392490148544312 ;  /* 0x3c1d985604057423 */ /* 0x000fc80000000005 */
[----:B------:R-:W-:-:S04]  /*0680*/  FFMA R5, R4, R5, 0.055503588169813156128 ;  /* 0x3d6357bb04057423 */ /* 0x000fc80000000005 */
[----:B------:R-:W-:Y:S01]  /*0690*/  FFMA R7, R4, R5, 0.24022644758224487305 ;  /* 0x3e75fdec04077423 */ /* 0x000fe20000000005 */
[----:B------:R-:W-:Y:S02]  /*06a0*/  SEL R5, RZ, 0x83000000, P1 ;  /* 0x83000000ff057807 */ /* 0x000fe40000800000 */
[----:B------:R-:W-:Y:S01]  /*06b0*/  FSETP.GEU.AND P1, PT, R6, RZ, PT ;  /* 0x000000ff0600720b */ /* 0x000fe20003f2e000 */
[----:B------:R-:W-:Y:S01]  /*06c0*/  FFMA R9, R4, R7, 0.69314718246459960938 ;  /* 0x3f31721804097423 */ /* 0x000fe20000000007 */
[----:B------:R-:W-:Y:S02]  /*06d0*/  IADD3 R7, PT, PT, R5, 0x7f000000, RZ ;  /* 0x7f00000005077810 */ /* 0x000fe40007ffe0ff */
[----:B-1----:R-:W-:Y:S01]  /*06e0*/  LEA R8, R8, -R5, 0x17 ;  /* 0x8000000508087211 */ /* 0x002fe200078eb8ff */
[----:B------:R-:W-:Y:S01]  /*06f0*/  FFMA R6, R4, R9, 1 ;  /* 0x3f80000004067423 */ /* 0x000fe20000000009 */
[----:B------:R-:W-:-:S03]  /*0700*/  FSEL R4, RZ, +INF , !P1 ;  /* 0x7f800000ff047808 */ /* 0x000fc60004800000 */
[----:B------:R-:W-:-:S04]  /*0710*/  FMUL R7, R7, R6 ;  /* 0x0000000607077220 */ /* 0x000fc80000400000 */
[----:B------:R-:W-:Y:S01]  /*0720*/  @!P2 FMUL R4, R8, R7 ;  /* 0x000000070804a220 */ /* 0x000fe20000400000 */
[----:B------:R-:W-:-:S07]  /*0730*/  @!P0 LOP3.LUT R4, R2, 0x7fffffff, RZ, 0xc0, !PT ;  /* 0x7fffffff02048812 */ /* 0x000fce00078ec0ff */
.L_x_36:
[----:B------:R-:W-:Y:S05]  /*0740*/  BSYNC.RECONVERGENT B1 ;  /* 0x0000000000017941 */ /* 0x000fea0003800200 */
.L_x_35:
[----:B------:R-:W0:Y:S01]  /*0750*/  LDCU.64 UR4, c[0x0][0x3a8] ;  /* 0x00007500ff0477ac */ /* 0x000e220008000a00 */
[----:B------:R-:W0:Y:S01]  /*0760*/  I2F.F64 R2, R3 ;  /* 0x0000000300027312 */ /* 0x000e220000201c00 */
[----:B------:R-:W-:Y:S01]  /*0770*/  BSSY.RECONVERGENT B1, `(.L_x_37) ;  /* 0x0000047000017945 */ /* 0x000fe20003800200 */
[----:B------:R-:W-:Y:S01]  /*0780*/  MOV R5, 0x3f800000 ;  /* 0x3f80000000057802 */ /* 0x000fe20000000f00 */
[----:B0-----:R-:W-:-:S06]  /*0790*/  DADD R6, R2, -UR4 ;  /* 0x8000000402067e29 */ /* 0x001fcc0008000000 */
        /* <DEDUP_REMOVED lines=9> */
[----:B------:R-:W-:-:S05]  /*0830*/  FSEL R3, R3, |R2|, !P0 ;  /* 0x4000000203037208 */ /* 0x000fca0004000000 */
[----:B------:R-:W-:-:S05]  /*0840*/  VIADD R5, R3, 0xc0cafb0d ;  /* 0xc0cafb0d03057836 */ /* 0x000fca0000000000 */
        /* <DEDUP_REMOVED lines=57> */
.L_x_38:
[----:B------:R-:W-:Y:S05]  /*0be0*/  BSYNC.RECONVERGENT B1 ;  /* 0x0000000000017941 */ /* 0x000fea0003800200 */
.L_x_37:
[----:B------:R-:W-:Y:S01]  /*0bf0*/  FADD R3, R5, R4 ;  /* 0x0000000405037221 */ /* 0x000fe20000000000 */
[----:B------:R-:W-:Y:S01]  /*0c00*/  BSSY.RECONVERGENT B1, `(.L_x_39) ;  /* 0x0000048000017945 */ /* 0x000fe20003800200 */
[----:B------:R-:W-:-:S03]  /*0c10*/  HFMA2 R12, -RZ, RZ, 1.875, 0 ;  /* 0x3f800000ff0c7431 */ /* 0x000fc600000001ff */
[----:B------:R-:W-:-:S13]  /*0c20*/  FSETP.NEU.AND P0, PT, R3, 1, PT ;  /* 0x3f8000000300780b */ /* 0x000fda0003f0d000 */
[----:B------:R-:W-:Y:S05]  /*0c30*/  @!P0 BRA `(.L_x_40) ;  /* 0x0000000400108947 */ /* 0x000fea0003800000 */
[----:B------:R-:W-:-:S13]  /*0c40*/  FSETP.NAN.AND P0, PT, |R3|, |R3|, PT ;  /* 0x400000030300720b */ /* 0x000fda0003f08200 */
[----:B------:R-:W-:Y:S01]  /*0c50*/  @P0 FADD R12, R3, 0.5 ;  /* 0x3f000000030c0421 */ /* 0x000fe20000000000 */
[----:B------:R-:W-:Y:S06]  /*0c60*/  @P0 BRA `(.L_x_40) ;  /* 0x0000000400040947 */ /* 0x000fec0003800000 */
[----:B------:R-:W-:-:S04]  /*0c70*/  FSETP.NEU.AND P0, PT, |R3|, +INF , PT ;  /* 0x7f8000000300780b */ /* 0x000fc80003f0d200 */
[----:B------:R-:W-:-:S13]  /*0c80*/  FSETP.NEU.AND P0, PT, R3, RZ, P0 ;  /* 0x000000ff0300720b */ /* 0x000fda000070d000 */
[----:B------:R-:W-:-:S05]  /*0c90*/  @!P0 FADD R12, R3, R3 ;  /* 0x00000003030c8221 */ /* 0x000fca0000000000 */
[----:B------:R-:W-:Y:S01]  /*0ca0*/  @!P0 LOP3.LUT R12, R12, 0x7fffffff, RZ, 0xc0, !PT ;  /* 0x7fffffff0c0c8812 */ /* 0x000fe200078ec0ff */
[----:B------:R-:W-:Y:S06]  /*0cb0*/  @!P0 BRA `(.L_x_40) ;  /* 0x0000000000f08947 */ /* 0x000fec0003800000 */
[C---:B------:R-:W-:Y:S01]  /*0cc0*/  FMUL R2, |R3|.reuse, 16777216 ;  /* 0x4b80000003027820 */ /* 0x040fe20000400200 */
[----:B------:R-:W-:Y:S01]  /*0cd0*/  FSETP.GEU.AND P0, PT, |R3|, 1.175494350822287508e-38, PT ;  /* 0x008000000300780b */ /* 0x000fe20003f0e200 */
[----:B------:R-:W-:Y:S01]  /*0ce0*/  IMAD.MOV.U32 R12, RZ, RZ, 0x3a2c32e4 ;  /* 0x3a2c32e4ff0c7424 */ /* 0x000fe200078e00ff */
[----:B------:R-:W-:Y:S02]  /*0cf0*/  FSETP.GEU.AND P2, PT, R4, -R5, PT ;  /* 0x800000050400720b */ /* 0x000fe40003f4e000 */
[----:B------:R-:W-:-:S04]  /*0d00*/  FSEL R2, R2, |R3|, !P0 ;  /* 0x4000000302027208 */ /* 0x000fc80004000000 */
[----:B------:R-:W-:-:S04]  /*0d10*/  IADD3 R3, PT, PT, R2, -0x3f3504f3, RZ ;  /* 0xc0cafb0d02037810 */ /* 0x000fc80007ffe0ff */
[----:B------:R-:W-:-:S04]  /*0d20*/  LOP3.LUT R3, R3, 0xff800000, RZ, 0xc0, !PT ;  /* 0xff80000003037812 */ /* 0x000fc800078ec0ff */
[-C--:B------:R-:W-:Y:S02]  /*0d30*/  IADD3 R2, PT, PT, R2, -R3.reuse, RZ ;  /* 0x8000000302027210 */ /* 0x080fe40007ffe0ff */
[----:B------:R-:W-:-:S03]  /*0d40*/  I2FP.F32.S32 R3, R3 ;  /* 0x0000000300037245 */ /* 0x000fc60000201400 */
[C---:B------:R-:W-:Y:S01]  /*0d50*/  FADD R7, R2.reuse, 1 ;  /* 0x3f80000002077421 */ /* 0x040fe20000000000 */
[----:B------:R-:W-:Y:S01]  /*0d60*/  FADD R6, R2, -1 ;  /* 0xbf80000002067421 */ /* 0x000fe20000000000 */
[----:B------:R-:W-:-:S03]  /*0d70*/  FSEL R2, RZ, -24, P0 ;  /* 0xc1c00000ff027808 */ /* 0x000fc60000000000 */
[----:B------:R-:W-:Y:S01]  /*0d80*/  FADD R8, R6, R6 ;  /* 0x0000000606087221 */ /* 0x000fe20000000000 */
[----:B------:R-:W0:Y:S01]  /*0d90*/  MUFU.RCP R7, R7 ;  /* 0x0000000700077308 */ /* 0x000e220000001000 */
[----:B------:R-:W-:Y:S02]  /*0da0*/  FFMA R3, R3, 1.1920928955078125e-07, R2 ;  /* 0x3400000003037823 */ /* 0x000fe40000000002 */
        /* <DEDUP_REMOVED lines=19> */
[----:B------:R-:W-:Y:S01]  /*0ee0*/  FMUL R6, R3, 0.5 ;  /* 0x3f00000003067820 */ /* 0x000fe20000400000 */
[----:B------:R-:W-:-:S03]  /*0ef0*/  FADD R2, -R2, R3 ;  /* 0x0000000302027221 */ /* 0x000fc60000000100 */
[----:B------:R-:W0:Y:S01]  /*0f00*/  FRND R7, R6 ;  /* 0x0000000600077307 */ /* 0x000e220000201000 */
[----:B------:R-:W-:Y:S01]  /*0f10*/  FADD R2, R9, -R2 ;  /* 0x8000000209027221 */ /* 0x000fe20000000000 */
[----:B------:R-:W-:Y:S01]  /*0f20*/  FFMA R3, R3, 0.5, -R6 ;  /* 0x3f00000003037823 */ /* 0x000fe20000000806 */
[----:B------:R-:W-:Y:S02]  /*0f30*/  MOV R9, 0x391fcb8e ;  /* 0x391fcb8e00097802 */ /* 0x000fe40000000f00 */
[----:B------:R-:W-:Y:S01]  /*0f40*/  FSETP.GT.AND P1, PT, |R6|, 152, PT ;  /* 0x431800000600780b */ /* 0x000fe20003f24200 */
[----:B------:R-:W-:Y:S02]  /*0f50*/  FFMA R3, R2, 0.5, R3 ;  /* 0x3f00000002037823 */ /* 0x000fe40000000003 */
        /* <DEDUP_REMOVED lines=17> */
[----:B------:R-:W-:-:S07]  /*1070*/  @!P2 MOV R12, 0x7fffffff ;  /* 0x7fffffff000ca802 */ /* 0x000fce0000000f00 */
.L_x_40:
[----:B------:R-:W-:Y:S05]  /*1080*/  BSYNC.RECONVERGENT B1 ;  /* 0x0000000000017941 */ /* 0x000fea0003800200 */
.L_x_39:
[----:B------:R-:W0:Y:S01]  /*1090*/  LDC.64 R10, c[0x0][0x390] ;  /* 0x0000e400ff0a7b82 */ /* 0x000e220000000a00 */
[----:B------:R-:W0:Y:S01]  /*10a0*/  F2F.F64.F32 R12, R12 ;  /* 0x0000000c000c7310 */ /* 0x000e220000201800 */
[----:B------:R-:W-:Y:S01]  /*10b0*/  BSSY.RECONVERGENT B1, `(.L_x_41) ;  /* 0x000008f000017945 */ /* 0x000fe20003800200 */
[----:B------:R-:W-:Y:S01]  /*10c0*/  HFMA2 R3, -RZ, RZ, 1.984375, 0 ;  /* 0x3ff00000ff037431 */ /* 0x000fe200000001ff */
[----:B------:R-:W-:Y:S01]  /*10d0*/  MOV R2, 0x0 ;  /* 0x0000000000027802 */ /* 0x000fe20000000f00 */
[----:B0-----:R-:W-:-:S14]  /*10e0*/  DSETP.GTU.AND P0, PT, R12, R10, PT ;  /* 0x0000000a0c00722a */ /* 0x001fdc0003f0c000 */
[----:B------:R-:W-:Y:S05]  /*10f0*/  @!P0 BRA `(.L_x_42) ;  /* 0x0000000800288947 */ /* 0x000fea0003800000 */
[----:B------:R-:W0:Y:S01]  /*1100*/  LDC.64 R4, c[0x0][0x398] ;  /* 0x0000e600ff047b82 */ /* 0x000e220000000a00 */
[----:B------:R-:W-:Y:S01]  /*1110*/  CS2R R2, SRZ ;  /* 0x0000000000027805 */ /* 0x000fe2000001ff00 */
[----:B0-----:R-:W-:-:S06]  /*1120*/  DSETP.GTU.AND P0, PT, R12, R4, PT ;  /* 0x000000040c00722a */ /* 0x001fcc0003f0c000 */
[----:B------:R-:W-:-:S14]  /*1130*/  DSETP.LEU.OR P0, PT, R12, R10, P0 ;  /* 0x0000000a0c00722a */ /* 0x000fdc000070b400 */
[----:B------:R-:W-:Y:S05]  /*1140*/  @P0 BRA `(.L_x_42) ;  /* 0x0000000800140947 */ /* 0x000fea0003800000 */
[----:B------:R-:W-:Y:S01]  /*1150*/  DADD R4, -R10, R4 ;  /* 0x000000000a047229 */ /* 0x000fe20000000104 */
[----:B------:R-:W-:Y:S01]  /*1160*/  MOV R2, 0x1 ;  /* 0x0000000100027802 */ /* 0x000fe20000000f00 */
[----:B------:R-:W-:Y:S04]  /*1170*/  BSSY.RECONVERGENT B2, `(.L_x_43) ;  /* 0x0000011000027945 */ /* 0x000fe80003800200 */
[----:B------:R-:W0:Y:S02]  /*1180*/  MUFU.RCP64H R3, R5 ;  /* 0x0000000500037308 */ /* 0x000e240000001800 */
[----:B0-----:R-:W-:-:S08]  /*1190*/  DFMA R6, -R4, R2, 1 ;  /* 0x3ff000000406742b */ /* 0x001fd00000000102 */
[----:B------:R-:W-:-:S08]  /*11a0*/  DFMA R6, R6, R6, R6 ;  /* 0x000000060606722b */ /* 0x000fd00000000006 */
[----:B------:R-:W-:Y:S02]  /*11b0*/  DFMA R2, R2, R6, R2 ;  /* 0x000000060202722b */ /* 0x000fe40000000002 */
[----:B------:R-:W-:-:S06]  /*11c0*/  DADD R6, R12, -R10 ;  /* 0x000000000c067229 */ /* 0x000fcc000000080a */
[----:B------:R-:W-:-:S04]  /*11d0*/  DFMA R8, -R4, R2, 1 ;  /* 0x3ff000000408742b */ /* 0x000fc80000000102 */
[----:B------:R-:W-:-:S04]  /*11e0*/  FSETP.GEU.AND P1, PT, |R7|, 6.5827683646048100446e-37, PT ;  /* 0x036000000700780b */ /* 0x000fc80003f2e200 */
[----:B------:R-:W-:-:S08]  /*11f0*/  DFMA R2, R2, R8, R2 ;  /* 0x000000080202722b */ /* 0x000fd00000000002 */
[----:B------:R-:W-:-:S08]  /*1200*/  DMUL R8, R6, R2 ;  /* 0x0000000206087228 */ /* 0x000fd00000000000 */
[----:B------:R-:W-:-:S08]  /*1210*/  DFMA R10, -R4, R8, R6 ;  /* 0x00000008040a722b */ /* 0x000fd00000000106 */
[----:B------:R-:W-:-:S10]  /*1220*/  DFMA R2, R2, R10, R8 ;  /* 0x0000000a0202722b */ /* 0x000fd40000000008 */
[----:B------:R-:W-:-:S05]  /*1230*/  FFMA R8, RZ, R5, R3 ;  /* 0x00000005ff087223 */ /* 0x000fca0000000003 */
[----:B------:R-:W-:-:S13]  /*1240*/  FSETP.GT.AND P0, PT, |R8|, 1.469367938527859385e-39, PT ;  /* 0x001000000800780b */ /* 0x000fda0003f04200 */
[----:B------:R-:W-:Y:S05]  /*1250*/  @P0 BRA P1, `(.L_x_44) ;  /* 0x0000000000080947 */ /* 0x000fea0000800000 */
[----:B------:R-:W-:-:S07]  /*1260*/  MOV R10, 0x1280 ;  /* 0x00001280000a7802 */ /* 0x000fce0000000f00 */
[----:B------:R-:W-:Y:S05]  /*1270*/  CALL.REL.NOINC `($__internal_1_$__cuda_sm20_div_rn_f64_full) ;  /* 0x0000000800087944 */ /* 0x000fea0003c00000 */
.L_x_44:
[----:B------:R-:W-:Y:S05]  /*1280*/  BSYNC.RECONVERGENT B2 ;  /* 0x0000000000027941 */ /* 0x000fea0003800200 */
.L_x_43:
[----:B------:R-:W0:Y:S01]  /*1290*/  F2F.F32.F64 R2, R2 ;  /* 0x0000000200027310 */ /* 0x000e220000301000 */
[----:B------:R-:W-:Y:S01]  /*12a0*/  MOV R9, 0x3a2c32e4 ;  /* 0x3a2c32e400097802 */ /* 0x000fe20000000f00 */
[----:B------:R-:W-:Y:S01]  /*12b0*/  BSSY.RECONVERGENT B2, `(.L_x_45) ;  /* 0x0000047000027945 */ /* 0x000fe20003800200 */
[C---:B0-----:R-:W-:Y:S01]  /*12c0*/  FMUL R5, |R2|.reuse, 16777216 ;  /* 0x4b80000002057820 */ /* 0x041fe20000400200 */
[C---:B------:R-:W-:Y:S02]  /*12d0*/  FSETP.GEU.AND P0, PT, |R2|.reuse, 1.175494350822287508e-38, PT ;  /* 0x008000000200780b */ /* 0x040fe40003f0e200 */
[----:B------:R-:W-:Y:S02]  /*12e0*/  FSETP.NEU.AND P1, PT, R2, 1, PT ;  /* 0x3f8000000200780b */ /* 0x000fe40003f2d000 */
[----:B------:R-:W-:Y:S02]  /*12f0*/  FSEL R5, R5, |R2|, !P0 ;  /* 0x4000000205057208 */ /* 0x000fe40004000000 */
[----:B------:R-:W-:-:S02]  /*1300*/  FSEL R3, RZ, -24, P0 ;  /* 0xc1c00000ff037808 */ /* 0x000fc40000000000 */
[----:B------:R-:W-:-:S04]  /*1310*/  IADD3 R4, PT, PT, R5, -0x3f3504f3, RZ ;  /* 0xc0cafb0d05047810 */ /* 0x000fc80007ffe0ff */
[----:B------:R-:W-:-:S05]  /*1320*/  LOP3.LUT R4, R4, 0xff800000, RZ, 0xc0, !PT ;  /* 0xff80000004047812 */ /* 0x000fca00078ec0ff */
[----:B------:R-:W-:Y:S01]  /*1330*/  IMAD.IADD R5, R5, 0x1, -R4 ;  /* 0x0000000105057824 */ /* 0x000fe200078e0a04 */
[----:B------:R-:W-:-:S03]  /*1340*/  I2FP.F32.S32 R4, R4 ;  /* 0x0000000400047245 */ /* 0x000fc60000201400 */
[C---:B------:R-:W-:Y:S01]  /*1350*/  FADD R6, R5.reuse, 1 ;  /* 0x3f80000005067421 */ /* 0x040fe20000000000 */
[----:B------:R-:W-:Y:S01]  /*1360*/  FADD R5, R5, -1 ;  /* 0xbf80000005057421 */ /* 0x000fe20000000000 */
[----:B------:R-:W-:-:S03]  /*1370*/  FFMA R3, R4, 1.1920928955078125e-07, R3 ;  /* 0x3400000004037823 */ /* 0x000fc60000000003 */
[----:B------:R-:W-:Y:S01]  /*1380*/  FADD R7, R5, R5 ;  /* 0x0000000505077221 */ /* 0x000fe20000000000 */
[----:B------:R-:W0:Y:S03]  /*1390*/  MUFU.RCP R6, R6 ;  /* 0x0000000600067308 */ /* 0x000e260000001000 */
[----:B0-----:R-:W-:-:S04]  /*13a0*/  FMUL R8, R6, R7 ;  /* 0x0000000706087220 */ /* 0x001fc80000400000 */
[----:B------:R-:W-:Y:S01]  /*13b0*/  FADD R7, R5, -R8 ;  /* 0x8000000805077221 */ /* 0x000fe20000000000 */
[CC--:B------:R-:W-:Y:S01]  /*13c0*/  FMUL R4, R8.reuse, R8.reuse ;  /* 0x0000000808047220 */ /* 0x0c0fe20000400000 */
[----:B------:R-:W-:Y:S02]  /*13d0*/  FFMA R12, R8, 1.4426950216293334961, R3 ;  /* 0x3fb8aa3b080c7823 */ /* 0x000fe40000000003 */
[----:B------:R-:W-:Y:S01]  /*13e0*/  FADD R10, R7, R7 ;  /* 0x00000007070a7221 */ /* 0x000fe20000000000 */
[C---:B------:R-:W-:Y:S01]  /*13f0*/  FFMA R7, R4.reuse, R9, 0.0032181653659790754318 ;  /* 0x3b52e7db04077423 */ /* 0x040fe20000000009 */
        /* <DEDUP_REMOVED lines=18> */
[----:B------:R-:W-:-:S03]  /*1520*/  FSETP.GEU.AND P2, PT, R6, RZ, PT ;  /* 0x000000ff0600720b */ /* 0x000fc60003f4e000 */
[----:B------:R-:W-:Y:S01]  /*1530*/  FFMA R5, R12, 3, R4 ;  /* 0x404000000c057823 */ /* 0x000fe20000000004 */
[----:B------:R-:W-:Y:S01]  /*1540*/  HFMA2 R4, -RZ, RZ, 0.64013671875, -15.109375 ;  /* 0x391fcb8eff047431 */ /* 0x000fe200000001ff */
[----:B------:R-:W1:Y:S01]  /*1550*/  F2I.NTZ R7, R6 ;  /* 0x0000000600077305 */ /* 0x000e620000203100 */
[----:B0-----:R-:W-:Y:S01]  /*1560*/  FADD R8, R6, -R9 ;  /* 0x8000000906087221 */ /* 0x001fe20000000000 */
[----:B------:R-:W-:-:S03]  /*1570*/  FSETP.GT.AND P0, PT, R9, RZ, PT ;  /* 0x000000ff0900720b */ /* 0x000fc60003f04000 */
[----:B------:R-:W-:Y:S01]  /*1580*/  FADD R5, R5, R8 ;  /* 0x0000000805057221 */ /* 0x000fe20000000000 */
[----:B------:R-:W-:Y:S02]  /*1590*/  SEL R10, RZ, 0x83000000, P0 ;  /* 0x83000000ff0a7807 */ /* 0x000fe40000000000 */
[----:B------:R-:W-:Y:S01]  /*15a0*/  FSETP.GT.AND P0, PT, |R6|, 152, PT ;  /* 0x431800000600780b */ /* 0x000fe20003f04200 */
[----:B------:R-:W-:Y:S01]  /*15b0*/  FFMA R8, R5, R4, 0.0013391353422775864601 ;  /* 0x3aaf85ed05087423 */ /* 0x000fe20000000004 */
[----:B------:R-:W-:Y:S02]  /*15c0*/  IADD3 R9, PT, PT, R10, 0x7f000000, RZ ;  /* 0x7f0000000a097810 */ /* 0x000fe40007ffe0ff */
[----:B-1----:R-:W-:Y:S01]  /*15d0*/  LEA R7, R7, -R10, 0x17 ;  /* 0x8000000a07077211 */ /* 0x002fe200078eb8ff */
[----:B------:R-:W-:-:S04]  /*15e0*/  FFMA R8, R5, R8, 0.0096188392490148544312 ;  /* 0x3c1d985605087423 */ /* 0x000fc80000000008 */
[----:B------:R-:W-:-:S04]  /*15f0*/  FFMA R8, R5, R8, 0.055503588169813156128 ;  /* 0x3d6357bb05087423 */ /* 0x000fc80000000008 */
[----:B------:R-:W-:-:S04]  /*1600*/  FFMA R8, R5, R8, 0.24022644758224487305 ;  /* 0x3e75fdec05087423 */ /* 0x000fc80000000008 */
[----:B------:R-:W-:-:S04]  /*1610*/  FFMA R8, R5, R8, 0.69314718246459960938 ;  /* 0x3f31721805087423 */ /* 0x000fc80000000008 */
[----:B------:R-:W-:Y:S01]  /*1620*/  FFMA R8, R5, R8, 1 ;  /* 0x3f80000005087423 */ /* 0x000fe20000000008 */
[----:B------:R-:W-:-:S03]  /*1630*/  MOV R5, 0x3f800000 ;  /* 0x3f80000000057802 */ /* 0x000fc60000000f00 */
[----:B------:R-:W-:-:S04]  /*1640*/  FMUL R8, R8, R9 ;  /* 0x0000000908087220 */ /* 0x000fc80000400000 */
[----:B------:R-:W-:Y:S01]  /*1650*/  FMUL R7, R8, R7 ;  /* 0x0000000708077220 */ /* 0x000fe20000400000 */
[----:B------:R-:W-:Y:S01]  /*1660*/  @P0 FSEL R7, RZ, +INF , !P2 ;  /* 0x7f800000ff070808 */ /* 0x000fe20005000000 */
[----:B------:R-:W-:Y:S06]  /*1670*/  @!P1 BRA `(.L_x_46) ;  /* 0x0000000000289947 */ /* 0x000fec0003800000 */
[----:B------:R-:W-:-:S13]  /*1680*/  FSETP.NAN.AND P0, PT, |R2|, |R2|, PT ;  /* 0x400000020200720b */ /* 0x000fda0003f08200 */
[----:B------:R-:W-:Y:S01]  /*1690*/  @P0 FADD R5, R2, 3 ;  /* 0x4040000002050421 */ /* 0x000fe20000000000 */
[----:B------:R-:W-:Y:S06]  /*16a0*/  @P0 BRA `(.L_x_46) ;  /* 0x00000000001c0947 */ /* 0x000fec0003800000 */
[----:B------:R-:W-:-:S04]  /*16b0*/  FSETP.NEU.AND P0, PT, |R2|, +INF , PT ;  /* 0x7f8000000200780b */ /* 0x000fc80003f0d200 */
[----:B------:R-:W-:-:S13]  /*16c0*/  FSETP.NEU.AND P0, PT, R2, RZ, P0 ;  /* 0x000000ff0200720b */ /* 0x000fda000070d000 */
[----:B------:R-:W-:Y:S01]  /*16d0*/  @!P0 FADD R5, R2, R2 ;  /* 0x0000000202058221 */ /* 0x000fe20000000000 */
[----:B------:R-:W-:Y:S06]  /*16e0*/  @!P0 BRA `(.L_x_46) ;  /* 0x00000000000c8947 */ /* 0x000fec0003800000 */
[----:B------:R-:W-:Y:S02]  /*16f0*/  FSETP.GEU.AND P0, PT, R2, RZ, PT ;  /* 0x000000ff0200720b */ /* 0x000fe40003f0e000 */
[----:B------:R-:W-:-:S11]  /*1700*/  MOV R5, R7 ;  /* 0x0000000700057202 */ /* 0x000fd60000000f00 */
[----:B------:R-:W-:-:S07]  /*1710*/  @!P0 FADD R5, -R7, -RZ ;  /* 0x800000ff07058221 */ /* 0x000fce0000000100 */
.L_x_46:
[----:B------:R-:W-:Y:S05]  /*1720*/  BSYNC.RECONVERGENT B2 ;  /* 0x0000000000027941 */ /* 0x000fea0003800200 */
.L_x_45:
[C---:B------:R-:W-:Y:S01]  /*1730*/  FMUL R6, R3.reuse, 2 ;  /* 0x4000000003067820 */ /* 0x040fe20000400000 */
[----:B------:R-:W-:Y:S03]  /*1740*/  BSSY.RECONVERGENT B2, `(.L_x_47) ;  /* 0x0000020000027945 */ /* 0x000fe60003800200 */
[----:B------:R-:W0:Y:S01]  /*1750*/  FRND R7, R6 ;  /* 0x0000000600077307 */ /* 0x000e220000201000 */
[----:B------:R-:W-:Y:S01]  /*1760*/  FFMA R3, R3, 2, -R6 ;  /* 0x4000000003037823 */ /* 0x000fe20000000806 */
[----:B------:R-:W-:-:S03]  /*1770*/  FSETP.GEU.AND P2, PT, R6, RZ, PT ;  /* 0x000000ff0600720b */ /* 0x000fc60003f4e000 */
[----:B------:R-:W-:Y:S01]  /*1780*/  FFMA R3, R12, 2, R3 ;  /* 0x400000000c037823 */ /* 0x000fe20000000003 */
[----:B0-----:R-:W-:Y:S01]  /*1790*/  FADD R8, R6, -R7 ;  /* 0x8000000706087221 */ /* 0x001fe20000000000 */
[----:B------:R-:W-:-:S03]  /*17a0*/  FSETP.GT.AND P0, PT, R7, RZ, PT ;  /* 0x000000ff0700720b */ /* 0x000fc60003f04000 */
[----:B------:R-:W-:Y:S01]  /*17b0*/  FADD R3, R3, R8 ;  /* 0x0000000803037221 */ /* 0x000fe20000000000 */
[----:B------:R-:W-:Y:S01]  /*17c0*/  SEL R7, RZ, 0x83000000, P0 ;  /* 0x83000000ff077807 */ /* 0x000fe20000000000 */
[----:B------:R0:W1:Y:S01]  /*17d0*/  F2I.NTZ R8, R6 ;  /* 0x0000000600087305 */ /* 0x0000620000203100 */
[----:B------:R-:W-:Y:S01]  /*17e0*/  FSETP.GT.AND P0, PT, |R6|, 152, PT ;  /* 0x431800000600780b */ /* 0x000fe20003f04200 */
[----:B------:R-:W-:Y:S01]  /*17f0*/  FFMA R4, R3, R4, 0.0013391353422775864601 ;  /* 0x3aaf85ed03047423 */ /* 0x000fe20000000004 */
[----:B------:R-:W-:-:S03]  /*1800*/  IADD3 R9, PT, PT, R7, 0x7f000000, RZ ;  /* 0x7f00000007097810 */ /* 0x000fc60007ffe0ff */
[----:B------:R-:W-:Y:S01]  /*1810*/  FFMA R4, R3, R4, 0.0096188392490148544312 ;  /* 0x3c1d985603047423 */ /* 0x000fe20000000004 */
[----:B0-----:R-:W-:-:S03]  /*1820*/  IMAD.MOV.U32 R6, RZ, RZ, 0x3f800000 ;  /* 0x3f800000ff067424 */ /* 0x001fc600078e00ff */
[----:B------:R-:W-:-:S04]  /*1830*/  FFMA R4, R3, R4, 0.055503588169813156128 ;  /* 0x3d6357bb03047423 */ /* 0x000fc80000000004 */
[----:B------:R-:W-:Y:S01]  /*1840*/  FFMA R4, R3, R4, 0.24022644758224487305 ;  /* 0x3e75fdec03047423 */ /* 0x000fe20000000004 */
[----:B-1----:R-:W-:-:S03]  /*1850*/  LEA R7, R8, -R7, 0x17 ;  /* 0x8000000708077211 */ /* 0x002fc600078eb8ff */
[----:B------:R-:W-:-:S04]  /*1860*/  FFMA R4, R3, R4, 0.69314718246459960938 ;  /* 0x3f31721803047423 */ /* 0x000fc80000000004 */
[----:B------:R-:W-:-:S04]  /*1870*/  FFMA R4, R3, R4, 1 ;  /* 0x3f80000003047423 */ /* 0x000fc80000000004 */
[----:B------:R-:W-:-:S04]  /*1880*/  FMUL R4, R4, R9 ;  /* 0x0000000904047220 */ /* 0x000fc80000400000 */
[----:B------:R-:W-:Y:S01]  /*1890*/  FMUL R4, R4, R7 ;  /* 0x0000000704047220 */ /* 0x000fe20000400000 */
[----:B------:R-:W-:Y:S01]  /*18a0*/  @P0 FSEL R4, RZ, +INF , !P2 ;  /* 0x7f800000ff040808 */ /* 0x000fe20005000000 */
[----:B------:R-:W-:Y:S06]  /*18b0*/  @!P1 BRA `(.L_x_48) ;  /* 0x0000000000209947 */ /* 0x000fec0003800000 */
[----:B------:R-:W-:-:S13]  /*18c0*/  FSETP.NAN.AND P0, PT, |R2|, |R2|, PT ;  /* 0x400000020200720b */ /* 0x000fda0003f08200 */
[----:B------:R-:W-:Y:S01]  /*18d0*/  @P0 FADD R6, R2, 2 ;  /* 0x4000000002060421 */ /* 0x000fe20000000000 */
[----:B------:R-:W-:Y:S06]  /*18e0*/  @P0 BRA `(.L_x_48) ;  /* 0x0000000000140947 */ /* 0x000fec0003800000 */
[C---:B------:R-:W-:Y:S02]  /*18f0*/  FSETP.NEU.AND P0, PT, |R2|.reuse, +INF , PT ;  /* 0x7f8000000200780b */ /* 0x040fe40003f0d200 */
[----:B------:R-:W-:Y:S02]  /*1900*/  MOV R6, R4 ;  /* 0x0000000400067202 */ /* 0x000fe40000000f00 */
[----:B------:R-:W-:-:S13]  /*1910*/  FSETP.NEU.AND P0, PT, R2, RZ, P0 ;  /* 0x000000ff0200720b */ /* 0x000fda000070d000 */
[----:B------:R-:W-:-:S05]  /*1920*/  @!P0 FADD R2, R2, R2 ;  /* 0x0000000202028221 */ /* 0x000fca0000000000 */
[----:B------:R-:W-:-:S07]  /*1930*/  @!P0 LOP3.LUT R6, R2, 0x7fffffff, RZ, 0xc0, !PT ;  /* 0x7fffffff02068812 */ /* 0x000fce00078ec0ff */
.L_x_48:
[----:B------:R-:W-:Y:S05]  /*1940*/  BSYNC.RECONVERGENT B2 ;  /* 0x0000000000027941 */ /* 0x000fea0003800200 */
.L_x_47:
[----:B------:R-:W0:Y:S08]  /*1950*/  F2F.F64.F32 R2, R6 ;  /* 0x0000000600027310 */ /* 0x000e300000201800 */
[----:B------:R-:W1:Y:S01]  /*1960*/  F2F.F64.F32 R4, R5 ;  /* 0x0000000500047310 */ /* 0x000e620000201800 */
[----:B0-----:R-:W-:-:S08]  /*1970*/  DMUL R2, R2, -3 ;  /* 0xc008000002027828 */ /* 0x001fd00000000000 */
[----:B-1----:R-:W-:-:S08]  /*1980*/  DFMA R2, R4, 2, R2 ;  /* 0x400000000402782b */ /* 0x002fd00000000002 */
[----:B------:R-:W-:-:S11]  /*1990*/  DADD R2, R2, 1 ;  /* 0x3ff0000002027429 */ /* 0x000fd60000000000 */
.L_x_42:
[----:B------:R-:W-:Y:S05]  /*19a0*/  BSYNC.RECONVERGENT B1 ;  /* 0x0000000000017941 */ /* 0x000fea0003800200 */
.L_x_41:
[----:B------:R-:W0:Y:S01]  /*19b0*/  LDC.64 R4, c[0x0][0x380] ;  /* 0x0000e000ff047b82 */ /* 0x000e220000000a00 */
[----:B------:R-:W-:Y:S01]  /*19c0*/  R2UR UR4, R16 ;  /* 0x00000000100472ca */ /* 0x000fe200000e0000 */
[----:B------:R-:W-:Y:S01]  /*19d0*/  DADD R2, -R2, 1 ;  /* 0x3ff0000002027429 */ /* 0x000fe20000000100 */
[----:B------:R-:W-:Y:S01]  /*19e0*/  R2UR UR5, R17 ;  /* 0x00000000110572ca */ /* 0x000fe200000e0000 */
[----:B0-----:R-:W-:-:S12]  /*19f0*/  IMAD.WIDE R4, R0, 0x8, R4 ;  /* 0x0000000800047825 */ /* 0x001fd800078e0204 */
[----:B------:R0:W-:Y:S01]  /*1a00*/  STG.E.64 desc[UR4][R4.64], R2 ;  /* 0x0000000204007986 */ /* 0x0001e2000c101b04 */
[----:B------:R-:W-:Y:S05]  /*1a10*/  BRA `(.L_x_33) ;  /* 0x0000000000147947 */ /* 0x000fea0003800000 */
.L_x_34:
[----:B------:R-:W0:Y:S01]  /*1a20*/  LDC.64 R2, c[0x0][0x380] ;  /* 0x0000e000ff027b82 */ /* 0x000e220000000a00 */
[----:B------:R-:W-:Y:S02]  /*1a30*/  R2UR UR4, R16 ;  /* 0x00000000100472ca */ /* 0x000fe400000e0000 */
[----:B------:R-:W-:Y:S01]  /*1a40*/  R2UR UR5, R17 ;  /* 0x00000000110572ca */ /* 0x000fe200000e0000 */
[----:B0-----:R-:W-:-:S12]  /*1a50*/  IMAD.WIDE R2, R0, 0x8, R2 ;  /* 0x0000000800027825 */ /* 0x001fd800078e0202 */
[----:B------:R1:W-:Y:S02]  /*1a60*/  STG.E.64 desc[UR4][R2.64], RZ ;  /* 0x000000ff02007986 */ /* 0x0003e4000c101b04 */
.L_x_33:
[----:B------:R-:W-:Y:S05]  /*1a70*/  BSYNC.RECONVERGENT B0 ;  /* 0x0000000000007941 */ /* 0x000fea0003800200 */
.L_x_32:
[----:B------:R-:W-:Y:S06]  /*1a80*/  BAR.SYNC.DEFER_BLOCKING 0x0 ;  /* 0x0000000000007b1d */ /* 0x000fec0000010000 */
[----:B------:R-:W-:Y:S05]  /*1a90*/  EXIT ;  /* 0x000000000000794d */ /* 0x000fea0003800000 */
        .weak           $__internal_1_$__cuda_sm20_div_rn_f64_full
        .type           $__internal_1_$__cuda_sm20_div_rn_f64_full,@function
        .size           $__internal_1_$__cuda_sm20_div_rn_f64_full,(.L_x_56 - $__internal_1_$__cuda_sm20_div_rn_f64_full)
$__internal_1_$__cuda_sm20_div_rn_f64_full:
[C---:B------:R-:W-:Y:S01]  /*1aa0*/  FSETP.GEU.AND P0, PT, |R5|.reuse, 1.469367938527859385e-39, PT ;  /* 0x001000000500780b */ /* 0x040fe20003f0e200 */
[----:B------:R-:W-:Y:S01]  /*1ab0*/  BSSY.RECONVERGENT B3, `(.L_x_49) ;  /* 0x0000057000037945 */ /* 0x000fe20003800200 */
[----:B------:R-:W-:Y:S02]  /*1ac0*/  LOP3.LUT R2, R5, 0x800fffff, RZ, 0xc0, !PT ;  /* 0x800fffff05027812 */ /* 0x000fe400078ec0ff */
[----:B------:R-:W-:Y:S02]  /*1ad0*/  FSETP.GEU.AND P2, PT, |R7|, 1.469367938527859385e-39, PT ;  /* 0x001000000700780b */ /* 0x000fe40003f4e200 */
[----:B------:R-:W-:Y:S02]  /*1ae0*/  LOP3.LUT R3, R2, 0x3ff00000, RZ, 0xfc, !PT ;  /* 0x3ff0000002037812 */ /* 0x000fe400078efcff */
[----:B------:R-:W-:Y:S02]  /*1af0*/  MOV R2, R4 ;  /* 0x0000000400027202 */ /* 0x000fe40000000f00 */
[----:B------:R-:W-:-:S02]  /*1b00*/  MOV R8, 0x1 ;  /* 0x0000000100087802 */ /* 0x000fc40000000f00 */
[----:B------:R-:W-:Y:S01]  /*1b10*/  LOP3.LUT R11, R7, 0x7ff00000, RZ, 0xc0, !PT ;  /* 0x7ff00000070b7812 */ /* 0x000fe200078ec0ff */
[----:B------:R-:W-:Y:S01]  /*1b20*/  @!P0 DMUL R2, R4, 8.98846567431157953865e+307 ;  /* 0x7fe0000004028828 */ /* 0x000fe20000000000 */
[----:B------:R-:W-:-:S03]  /*1b30*/  LOP3.LUT R14, R5, 0x7ff00000, RZ, 0xc0, !PT ;  /* 0x7ff00000050e7812 */ /* 0x000fc600078ec0ff */
[----:B------:R-:W-:Y:S02]  /*1b40*/  @!P2 LOP3.LUT R20, R5, 0x7ff00000, RZ, 0xc0, !PT ;  /* 0x7ff000000514a812 */ /* 0x000fe400078ec0ff */
[----:B------:R-:W0:Y:S01]  /*1b50*/  MUFU.RCP64H R9, R3 ;  /* 0x0000000300097308 */ /* 0x000e220000001800 */
[C---:B------:R-:W-:Y:S02]  /*1b60*/  ISETP.GE.U32.AND P1, PT, R11.reuse, R14, PT ;  /* 0x0000000e0b00720c */ /* 0x040fe40003f26070 */
[----:B------:R-:W-:Y:S02]  /*1b70*/  @!P2 ISETP.GE.U32.AND P3, PT, R11, R20, PT ;  /* 0x000000140b00a20c */ /* 0x000fe40003f66070 */
[----:B------:R-:W-:Y:S01]  /*1b80*/  @!P2 MOV R20, RZ ;  /* 0x000000ff0014a202 */ /* 0x000fe20000000f00 */
[----:B0-----:R-:W-:-:S08]  /*1b90*/  DFMA R12, R8, -R2, 1 ;  /* 0x3ff00000080c742b */ /* 0x001fd00000000802 */
[----:B------:R-:W-:Y:S01]  /*1ba0*/  DFMA R18, R12, R12, R12 ;  /* 0x0000000c0c12722b */ /* 0x000fe2000000000c */
[----:B------:R-:W-:-:S04]  /*1bb0*/  MOV R12, 0x1ca00000 ;  /* 0x1ca00000000c7802 */ /* 0x000fc80000000f00 */
[----:B------:R-:W-:-:S03]  /*1bc0*/  @!P2 SEL R13, R12, 0x63400000, !P3 ;  /* 0x634000000c0da807 */ /* 0x000fc60005800000 */
[----:B------:R-:W-:Y:S01]  /*1bd0*/  DFMA R18, R8, R18, R8 ;  /* 0x000000120812722b */ /* 0x000fe20000000008 */
[----:B------:R-:W-:Y:S02]  /*1be0*/  SEL R9, R12, 0x63400000, !P1 ;  /* 0x634000000c097807 */ /* 0x000fe40004800000 */
[--C-:B------:R-:W-:Y:S02]  /*1bf0*/  @!P2 LOP3.LUT R13, R13, 0x80000000, R7.reuse, 0xf8, !PT ;  /* 0x800000000d0da812 */ /* 0x100fe400078ef807 */
[----:B------:R-:W-:Y:S02]  /*1c00*/  LOP3.LUT R9, R9, 0x800fffff, R7, 0xf8, !PT ;  /* 0x800fffff09097812 */ /* 0x000fe400078ef807 */
[----:B------:R-:W-:Y:S01]  /*1c10*/  @!P2 LOP3.LUT R21, R13, 0x100000, RZ, 0xfc, !PT ;  /* 0x001000000d15a812 */ /* 0x000fe200078efcff */
[----:B------:R-:W-:Y:S01]  /*1c20*/  DFMA R22, R18, -R2, 1 ;  /* 0x3ff000001216742b */ /* 0x000fe20000000802 */
[----:B------:R-:W-:-:S06]  /*1c30*/  MOV R8, R6 ;  /* 0x0000000600087202 */ /* 0x000fcc0000000f00 */
[----:B------:R-:W-:Y:S02]  /*1c40*/  @!P2 DFMA R8, R8, 2, -R20 ;  /* 0x400000000808a82b */ /* 0x000fe40000000814 */
[----:B------:R-:W-:Y:S01]  /*1c50*/  DFMA R18, R18, R22, R18 ;  /* 0x000000161212722b */ /* 0x000fe20000000012 */
[----:B------:R-:W-:Y:S02]  /*1c60*/  MOV R23, R11 ;  /* 0x0000000b00177202 */ /* 0x000fe40000000f00 */
[----:B------:R-:W-:Y:S02]  /*1c70*/  MOV R22, R14 ;  /* 0x0000000e00167202 */ /* 0x000fe40000000f00 */
[----:B------:R-:W-:-:S03]  /*1c80*/  @!P0 LOP3.LUT R22, R3, 0x7ff00000, RZ, 0xc0, !PT ;  /* 0x7ff0000003168812 */ /* 0x000fc600078ec0ff */
[----:B------:R-:W-:Y:S01]  /*1c90*/  @!P2 LOP3.LUT R23, R9, 0x7ff00000, RZ, 0xc0, !PT ;  /* 0x7ff000000917a812 */ /* 0x000fe200078ec0ff */
[----:B------:R-:W-:Y:S01]  /*1ca0*/  DMUL R20, R18, R8 ;  /* 0x0000000812147228 */ /* 0x000fe20000000000 */
[----:B------:R-:W-:-:S03]  /*1cb0*/  IADD3 R24, PT, PT, R22, -0x1, RZ ;  /* 0xffffffff16187810 */ /* 0x000fc60007ffe0ff */
        /* <DEDUP_REMOVED lines=10> */
[----:B------:R-:W-:-:S04]  /*1d60*/  SEL R11, R12, 0x63400000, !P0 ;  /* 0x634000000c0b7807 */ /* 0x000fc80004000000 */
[----:B------:R-:W-:Y:S02]  /*1d70*/  IADD3 R11, PT, PT, -R11, R6, RZ ;  /* 0x000000060b0b7210 */ /* 0x000fe40007ffe1ff */
[----:B------:R-:W-:Y:S02]  /*1d80*/  MOV R6, RZ ;  /* 0x000000ff00067202 */ /* 0x000fe40000000f00 */
[----:B------:R-:W-:-:S06]  /*1d90*/  IADD3 R7, PT, PT, R11, 0x7fe00000, RZ ;  /* 0x7fe000000b077810 */ /* 0x000fcc0007ffe0ff */
[----:B------:R-:W-:-:S10]  /*1da0*/  DMUL R12, R14, R6 ;  /* 0x000000060e0c7228 */ /* 0x000fd40000000000 */
[----:B------:R-:W-:-:S13]  /*1db0*/  FSETP.GTU.AND P0, PT, |R13|, 1.469367938527859385e-39, PT ;  /* 0x001000000d00780b */ /* 0x000fda0003f0c200 */
[----:B------:R-:W-:Y:S05]  /*1dc0*/  @P0 BRA `(.L_x_51) ;  /* 0x0000000000940947 */ /* 0x000fea0003800000 */
[----:B------:R-:W-:Y:S01]  /*1dd0*/  DFMA R2, R14, -R2, R8 ;  /* 0x800000020e02722b */ /* 0x000fe20000000008 */
[----:B------:R-:W-:-:S09]  /*1de0*/  MOV R6, RZ ;  /* 0x000000ff00067202 */ /* 0x000fd20000000f00 */
[C---:B------:R-:W-:Y:S02]  /*1df0*/  FSETP.NEU.AND P0, PT, R3.reuse, RZ, PT ;  /* 0x000000ff0300720b */ /* 0x040fe40003f0d000 */
[----:B------:R-:W-:-:S04]  /*1e00*/  LOP3.LUT R5, R3, 0x80000000, R5, 0x48, !PT ;  /* 0x8000000003057812 */ /* 0x000fc800078e4805 */
[----:B------:R-:W-:-:S07]  /*1e10*/  LOP3.LUT R7, R5, R7, RZ, 0xfc, !PT ;  /* 0x0000000705077212 */ /* 0x000fce00078efcff */
[----:B------:R-:W-:Y:S05]  /*1e20*/  @!P0 BRA `(.L_x_51) ;  /* 0x00000000007c8947 */ /* 0x000fea0003800000 */
[----:B------:R-:W-:Y:S01]  /*1e30*/  IADD3 R3, PT, PT, -R11, RZ, RZ ;  /* 0x000000ff0b037210 */ /* 0x000fe20007ffe1ff */
[----:B------:R-:W-:Y:S01]  /*1e40*/  DMUL.RP R6, R14, R6 ;  /* 0x000000060e067228 */ /* 0x000fe20000008000 */
[----:B------:R-:W-:-:S06]  /*1e50*/  MOV R2, RZ ;  /* 0x000000ff00027202 */ /* 0x000fcc0000000f00 */
[----:B------:R-:W-:-:S03]  /*1e60*/  DFMA R2, R12, -R2, R14 ;  /* 0x800000020c02722b */ /* 0x000fc6000000000e */
[----:B------:R-:W-:-:S03]  /*1e70*/  LOP3.LUT R5, R7, R5, RZ, 0x3c, !PT ;  /* 0x0000000507057212 */ /* 0x000fc600078e3cff */
[----:B------:R-:W-:-:S04]  /*1e80*/  IADD3 R2, PT, PT, -R11, -0x43300000, RZ ;  /* 0xbcd000000b027810 */ /* 0x000fc80007ffe1ff */
[----:B------:R-:W-:-:S04]  /*1e90*/  FSETP.NEU.AND P0, PT, |R3|, R2, PT ;  /* 0x000000020300720b */ /* 0x000fc80003f0d200 */
[----:B------:R-:W-:Y:S02]  /*1ea0*/  FSEL R12, R6, R12, !P0 ;  /* 0x0000000c060c7208 */ /* 0x000fe40004000000 */
[----:B------:R-:W-:Y:S01]  /*1eb0*/  FSEL R13, R5, R13, !P0 ;  /* 0x0000000d050d7208 */ /* 0x000fe20004000000 */
[----:B------:R-:W-:Y:S06]  /*1ec0*/  BRA `(.L_x_51) ;  /* 0x0000000000547947 */ /* 0x000fec0003800000 */
.L_x_50:
[----:B------:R-:W-:-:S14]  /*1ed0*/  DSETP.NAN.AND P0, PT, R6, R6, PT ;  /* 0x000000060600722a */ /* 0x000fdc0003f08000 */
[----:B------:R-:W-:Y:S05]  /*1ee0*/  @P0 BRA `(.L_x_52) ;  /* 0x0000000000440947 */ /* 0x000fea0003800000 */
[----:B------:R-:W-:-:S14]  /*1ef0*/  DSETP.NAN.AND P0, PT, R4, R4, PT ;  /* 0x000000040400722a */ /* 0x000fdc0003f08000 */
[----:B------:R-:W-:Y:S05]  /*1f00*/  @P0 BRA `(.L_x_53) ;  /* 0x0000000000300947 */ /* 0x000fea0003800000 */
[----:B------:R-:W-:Y:S01]  /*1f10*/  ISETP.NE.AND P0, PT, R23, R22, PT ;  /* 0x000000161700720c */ /* 0x000fe20003f05270 */
[----:B------:R-:W-:Y:S01]  /*1f20*/  IMAD.MOV.U32 R13, RZ, RZ, -0x80000 ;  /* 0xfff80000ff0d7424 */ /* 0x000fe200078e00ff */
[----:B------:R-:W-:-:S11]  /*1f30*/  MOV R12, 0x0 ;  /* 0x00000000000c7802 */ /* 0x000fd60000000f00 */
[----:B------:R-:W-:Y:S05]  /*1f40*/  @!P0 BRA `(.L_x_51) ;  /* 0x0000000000348947 */ /* 0x000fea0003800000 */
[----:B------:R-:W-:Y:S02]  /*1f50*/  ISETP.NE.AND P0, PT, R23, 0x7ff00000, PT ;  /* 0x7ff000001700780c */ /* 0x000fe40003f05270 */
[----:B------:R-:W-:Y:S02]  /*1f60*/  LOP3.LUT R13, R7, 0x80000000, R5, 0x48, !PT ;  /* 0x80000000070d7812 */ /* 0x000fe400078e4805 */
[----:B------:R-:W-:-:S13]  /*1f70*/  ISETP.EQ.OR P0, PT, R22, RZ, !P0 ;  /* 0x000000ff1600720c */ /* 0x000fda0004702670 */
[----:B------:R-:W-:Y:S02]  /*1f80*/  @P0 LOP3.LUT R2, R13, 0x7ff00000, RZ, 0xfc, !PT ;  /* 0x7ff000000d020812 */ /* 0x000fe400078efcff */
[----:B------:R-:W-:Y:S02]  /*1f90*/  @!P0 MOV R12, RZ ;  /* 0x000000ff000c8202 */ /* 0x000fe40000000f00 */
[----:B------:R-:W-:Y:S02]  /*1fa0*/  @P0 MOV R12, RZ ;  /* 0x000000ff000c0202 */ /* 0x000fe40000000f00 */
[----:B------:R-:W-:Y:S01]  /*1fb0*/  @P0 MOV R13, R2 ;  /* 0x00000002000d0202 */ /* 0x000fe20000000f00 */
[----:B------:R-:W-:Y:S06]  /*1fc0*/  BRA `(.L_x_51) ;  /* 0x0000000000147947 */ /* 0x000fec0003800000 */
.L_x_53:
[----:B------:R-:W-:Y:S02]  /*1fd0*/  LOP3.LUT R13, R5, 0x80000, RZ, 0xfc, !PT ;  /* 0x00080000050d7812 */ /* 0x000fe400078efcff */
[----:B------:R-:W-:Y:S01]  /*1fe0*/  MOV R12, R4 ;  /* 0x00000004000c7202 */ /* 0x000fe20000000f00 */
[----:B------:R-:W-:Y:S06]  /*1ff0*/  BRA `(.L_x_51) ;  /* 0x0000000000087947 */ /* 0x000fec0003800000 */
.L_x_52:
[----:B------:R-:W-:Y:S02]  /*2000*/  LOP3.LUT R13, R7, 0x80000, RZ, 0xfc, !PT ;  /* 0x00080000070d7812 */ /* 0x000fe400078efcff */
[----:B------:R-:W-:-:S07]  /*2010*/  MOV R12, R6 ;  /* 0x00000006000c7202 */ /* 0x000fce0000000f00 */
.L_x_51:
[----:B------:R-:W-:Y:S05]  /*2020*/  BSYNC.RECONVERGENT B3 ;  /* 0x0000000000037941 */ /* 0x000fea0003800200 */
.L_x_49:
[----:B------:R-:W-:Y:S01]  /*2030*/  HFMA2 R11, -RZ, RZ, 0, 0 ;  /* 0x00000000ff0b7431 */ /* 0x000fe200000001ff */
[----:B------:R-:W-:Y:S02]  /*2040*/  MOV R2, R12 ;  /* 0x0000000c00027202 */ /* 0x000fe40000000f00 */
[----:B------:R-:W-:Y:S01]  /*2050*/  MOV R3, R13 ;  /* 0x0000000d00037202 */ /* 0x000fe20000000f00 */
[----:B------:R-:W-:Y:S06]  /*2060*/  RET.REL.NODEC R10 `(_Z4PorePdiidddd) ;  /* 0xffffffdc0ae47950 */ /* 0x000fec0003c3ffff */
.L_x_54:
        /* <DEDUP_REMOVED lines=9> */
.L_x_56:


//--------------------- .nv.global.init           --------------------------
	.section	.nv.global.init,"aw",@progbits
	.align	4
.nv.global.init:
	.type		mrg32k3aM1SubSeq,@object
	.size		mrg32k3aM1SubSeq,(mrg32k3aM2SubSeq - mrg32k3aM1SubSeq)
mrg32k3aM1SubSeq:
        /*0000*/ 	.byte	0x0b, 0xcc, 0xee, 0x04, 0x73, 0x29, 0x8b, 0x6f, 0xf6, 0x53, 0x03, 0xf6, 0x23, 0xf6, 0xea, 0xda
        /* <DEDUP_REMOVED lines=125> */
	.type		mrg32k3aM2SubSeq,@object
	.size		mrg32k3aM2SubSeq,(mrg32k3aM1 - mrg32k3aM2SubSeq)
mrg32k3aM2SubSeq:
        /* <DEDUP_REMOVED lines=126> */
	.type		mrg32k3aM1,@object
	.size		mrg32k3aM1,(mrg32k3aM1Seq - mrg32k3aM1)
mrg32k3aM1:
        /* <DEDUP_REMOVED lines=144> */
	.type		mrg32k3aM1Seq,@object
	.size		mrg32k3aM1Seq,(mrg32k3aM2 - mrg32k3aM1Seq)
mrg32k3aM1Seq:
        /* <DEDUP_REMOVED lines=144> */
	.type		mrg32k3aM2,@object
	.size		mrg32k3aM2,(mrg32k3aM2Seq - mrg32k3aM2)
mrg32k3aM2:
        /* <DEDUP_REMOVED lines=144> */
	.type		mrg32k3aM2Seq,@object
	.size		mrg32k3aM2Seq,(precalc_xorwow_matrix - mrg32k3aM2Seq)
mrg32k3aM2Seq:
        /* <DEDUP_REMOVED lines=144> */
	.type		precalc_xorwow_matrix,@object
	.size		precalc_xorwow_matrix,(precalc_xorwow_offset_matrix - precalc_xorwow_matrix)
precalc_xorwow_matrix:
        /* <DEDUP_REMOVED lines=6400> */
	.type		precalc_xorwow_offset_matrix,@object
	.size		precalc_xorwow_offset_matrix,(.L_1 - precalc_xorwow_offset_matrix)
precalc_xorwow_offset_matrix:
        /* <DEDUP_REMOVED lines=6400> */
.L_1:


//--------------------- .nv.shared.reserved.0     --------------------------
	.section	.nv.shared.reserved.0,"aw",@nobits
	.weak		__nv_reservedSMEM_offset_0_alias
	.size		__nv_reservedSMEM_offset_0_alias, 0, 64
	.other		__nv_reservedSMEM_offset_0_alias,@"STO_CUDA_RESERVED_SHARED STV_DEFAULT"
__nv_reservedSMEM_offset_0_alias:
	.zero		0
	.zero		64


//--------------------- .nv.constant0._Z4LinkPiS_S_S_S_S_S_S_ii --------------------------
	.section	.nv.constant0._Z4LinkPiS_S_S_S_S_S_S_ii,"a",@progbits
	.sectionflags	@""
	.align	4
.nv.constant0._Z4LinkPiS_S_S_S_S_S_S_ii:
	.zero		968


//--------------------- .nv.constant0._Z7LaplacePdS_iiiPiS0_S0_S0_S0_S0_S0_S0_d --------------------------
	.section	.nv.constant0._Z7LaplacePdS_iiiPiS0_S0_S0_S0_S0_S0_S0_d,"a",@progbits
	.sectionflags	@""
	.align	4
.nv.constant0._Z7LaplacePdS_iiiPiS0_S0_S0_S0_S0_S0_S0_d:
	.zero		1000


//--------------------- .nv.constant0._Z11IntegrationPdS_iid --------------------------
	.section	.nv.constant0._Z11IntegrationPdS_iid,"a",@progbits
	.sectionflags	@""
	.align	4
.nv.constant0._Z11IntegrationPdS_iid:
	.zero		928


//--------------------- .nv.constant0._Z3AddPdS_S_ii --------------------------
	.section	.nv.constant0._Z3AddPdS_S_ii,"a",@progbits
	.sectionflags	@""
	.align	4
.nv.constant0._Z3AddPdS_S_ii:
	.zero		928


//--------------------- .nv.constant0._Z7Free_enPdS_S_iiS_dddd --------------------------
	.section	.nv.constant0._Z7Free_enPdS_S_iiS_dddd,"a",@progbits
	.sectionflags	@""
	.align	4
.nv.constant0._Z7Free_enPdS_S_iiS_dddd:
	.zero		968


//--------------------- .nv.constant0._Z3PFCPdS_S_S_S_S_iiddd --------------------------
	.section	.nv.constant0._Z3PFCPdS_S_S_S_S_iiddd,"a",@progbits
	.sectionflags	@""
	.align	4
.nv.constant0._Z3PFCPdS_S_S_S_S_iiddd:
	.zero		976


//--------------------- .nv.constant0._Z4PorePdiidddd --------------------------
	.section	.nv.constant0._Z4PorePdiidddd,"a",@progbits
	.sectionflags	@""
	.align	4
.nv.constant0._Z4PorePdiidddd:
	.zero		944


//--------------------- SYMBOLS --------------------------

	.type		.nv.reservedSmem.offset0,@object
	.size		.nv.reservedSmem.offset0,0x4
